	.target	sm_90a

	.elftype	@"ET_EXEC"


//--------------------- .note.nv.tkinfo           --------------------------
	.section	.note.nv.tkinfo,"",@"SHT_NOTE"
	.sectionflags	@"SHF_NOTE_NV_TKINFO"
	.tkinfo
        /*0018*/ 	.word	0x00000002
        /*0030*/ 	.string	""
        /*0030*/ 	.string	"ptxas"
        /*0030*/ 	.string	"Cuda compilation tools, release 13.0, V13.0.88"
        /*0030*/ 	.string	"Build cuda_13.0.r13.0/compiler.36424714_0"
        /*0030*/ 	.string	"-arch sm_90a -m 64 "



//--------------------- .note.nv.cuinfo           --------------------------
	.section	.note.nv.cuinfo,"",@"SHT_NOTE"
	.sectionflags	@"SHF_NOTE_NV_CUINFO"
        /*0018*/ 	.short	0x0002
        /*001a*/ 	.short	0x005a
        /*001c*/ 	.short	0x0082
	.zero		2


//--------------------- .nv.info                  --------------------------
	.section	.nv.info,"",@"SHT_CUDA_INFO"
	.align	4


	//----- nvinfo : EIATTR_REGCOUNT
	.align		4
        /*0000*/ 	.byte	0x04, 0x2f
        /*0002*/ 	.short	(.L_15 - .L_14)
	.align		4
.L_14:
        /*0004*/ 	.word	index@(_ZN7cutlass13device_kernelINS_4gemm6kernel13GemmUniversalIN4cute5tupleIJiiiiEEENS1_10collective13CollectiveMmaINS1_34MainloopSm90TmaGmmaWarpSpecializedILi5ENS5_IJNS4_1CILi2EEENSA_ILi1EEESC_EEENS1_32KernelTmaWarpSpecializedPingpongEEENS5_IJNSA_ILi64EEESG_NSA_ILi32EEEEEENS_10tfloat32_tENS5_IJlSC_lEEESJ_SK_NS4_8TiledMMAINS4_8MMA_AtomIJNS4_4SM904GMMA29MMA_64x64x8_F32TF32TF32_SS_TNILNSO_7ScaleInE1ELSQ_1EEEEEENS4_6LayoutINS5_IJSC_SC_SC_EEENS5_IJNSA_ILi0EEESV_SV_EEEEENS5_IJNS4_10UnderscoreESY_SY_EEEEENS4_13SM90_TMA_LOADENS4_14ComposedLayoutINS4_7SwizzleILi3ELi4ELi3EEENS4_18smem_ptr_flag_bitsILi32EEENST_INS5_IJNSA_ILi8EEESH_EEENS5_IJSH_SC_EEEEEEEvNS4_8identityENS4_23SM90_TMA_LOAD_MULTICASTES1B_vS1C_EENS_8epilogue10collective6detail29Sm90TmaWarpSpecializedAdapterINS1G_15DefaultEpilogueISJ_SK_SK_NS1F_6thread17LinearCombinationISJ_Li1EffLNS1K_9ScaleType4KindE0ELNS_15FloatRoundStyleE2ESJ_EENS1_15EpilogueDefaultEEEEEvvEEEEvNT_6ParamsE)
        /*0008*/ 	.word	0x000000a8


	//----- nvinfo : EIATTR_FRAME_SIZE
	.align		4
.L_15:
        /*000c*/ 	.byte	0x04, 0x11
        /*000e*/ 	.short	(.L_17 - .L_16)
	.align		4
.L_16:
        /*0010*/ 	.word	index@(_ZN7cutlass13device_kernelINS_4gemm6kernel13GemmUniversalIN4cute5tupleIJiiiiEEENS1_10collective13CollectiveMmaINS1_34MainloopSm90TmaGmmaWarpSpecializedILi5ENS5_IJNS4_1CILi2EEENSA_ILi1EEESC_EEENS1_32KernelTmaWarpSpecializedPingpongEEENS5_IJNSA_ILi64EEESG_NSA_ILi32EEEEEENS_10tfloat32_tENS5_IJlSC_lEEESJ_SK_NS4_8TiledMMAINS4_8MMA_AtomIJNS4_4SM904GMMA29MMA_64x64x8_F32TF32TF32_SS_TNILNSO_7ScaleInE1ELSQ_1EEEEEENS4_6LayoutINS5_IJSC_SC_SC_EEENS5_IJNSA_ILi0EEESV_SV_EEEEENS5_IJNS4_10UnderscoreESY_SY_EEEEENS4_13SM90_TMA_LOADENS4_14ComposedLayoutINS4_7SwizzleILi3ELi4ELi3EEENS4_18smem_ptr_flag_bitsILi32EEENST_INS5_IJNSA_ILi8EEESH_EEENS5_IJSH_SC_EEEEEEEvNS4_8identityENS4_23SM90_TMA_LOAD_MULTICASTES1B_vS1C_EENS_8epilogue10collective6detail29Sm90TmaWarpSpecializedAdapterINS1G_15DefaultEpilogueISJ_SK_SK_NS1F_6thread17LinearCombinationISJ_Li1EffLNS1K_9ScaleType4KindE0ELNS_15FloatRoundStyleE2ESJ_EENS1_15EpilogueDefaultEEEEEvvEEEEvNT_6ParamsE)
        /*0014*/ 	.word	0x00000008


	//----- nvinfo : EIATTR_MIN_STACK_SIZE
	.align		4
.L_17:
        /*0018*/ 	.byte	0x04, 0x12
        /*001a*/ 	.short	(.L_19 - .L_18)
	.align		4
.L_18:
        /*001c*/ 	.word	index@(_ZN7cutlass13device_kernelINS_4gemm6kernel13GemmUniversalIN4cute5tupleIJiiiiEEENS1_10collective13CollectiveMmaINS1_34MainloopSm90TmaGmmaWarpSpecializedILi5ENS5_IJNS4_1CILi2EEENSA_ILi1EEESC_EEENS1_32KernelTmaWarpSpecializedPingpongEEENS5_IJNSA_ILi64EEESG_NSA_ILi32EEEEEENS_10tfloat32_tENS5_IJlSC_lEEESJ_SK_NS4_8TiledMMAINS4_8MMA_AtomIJNS4_4SM904GMMA29MMA_64x64x8_F32TF32TF32_SS_TNILNSO_7ScaleInE1ELSQ_1EEEEEENS4_6LayoutINS5_IJSC_SC_SC_EEENS5_IJNSA_ILi0EEESV_SV_EEEEENS5_IJNS4_10UnderscoreESY_SY_EEEEENS4_13SM90_TMA_LOADENS4_14ComposedLayoutINS4_7SwizzleILi3ELi4ELi3EEENS4_18smem_ptr_flag_bitsILi32EEENST_INS5_IJNSA_ILi8EEESH_EEENS5_IJSH_SC_EEEEEEEvNS4_8identityENS4_23SM90_TMA_LOAD_MULTICASTES1B_vS1C_EENS_8epilogue10collective6detail29Sm90TmaWarpSpecializedAdapterINS1G_15DefaultEpilogueISJ_SK_SK_NS1F_6thread17LinearCombinationISJ_Li1EffLNS1K_9ScaleType4KindE0ELNS_15FloatRoundStyleE2ESJ_EENS1_15EpilogueDefaultEEEEEvvEEEEvNT_6ParamsE)
        /*0020*/ 	.word	0x00000008
.L_19:


//--------------------- .nv.compat                --------------------------
	.section	.nv.compat,"",@"SHT_CUDA_COMPAT_INFO"
	.align	4
        /*0000*/ 	.byte	0x02, 0x09, 0x01, 0x00, 0x02, 0x02, 0x04, 0x00, 0x02, 0x05, 0x05, 0x00, 0x03, 0x07, 0x01, 0x01
        /*0010*/ 	.byte	0x02, 0x03, 0x01, 0x00, 0x02, 0x06, 0x01, 0x00, 0x04, 0x0b, 0x08, 0x00, 0x00, 0x00, 0x00, 0x00
        /*0020*/ 	.byte	0x00, 0x00, 0x00, 0x00


//--------------------- .nv.info._ZN7cutlass13device_kernelINS_4gemm6kernel13GemmUniversalIN4cute5tupleIJiiiiEEENS1_10collective13CollectiveMmaINS1_34MainloopSm90TmaGmmaWarpSpecializedILi5ENS5_IJNS4_1CILi2EEENSA_ILi1EEESC_EEENS1_32KernelTmaWarpSpecializedPingpongEEENS5_IJNSA_ILi64EEESG_NSA_ILi32EEEEEENS_10tfloat32_tENS5_IJlSC_lEEESJ_SK_NS4_8TiledMMAINS4_8MMA_AtomIJNS4_4SM904GMMA29MMA_64x64x8_F32TF32TF32_SS_TNILNSO_7ScaleInE1ELSQ_1EEEEEENS4_6LayoutINS5_IJSC_SC_SC_EEENS5_IJNSA_ILi0EEESV_SV_EEEEENS5_IJNS4_10UnderscoreESY_SY_EEEEENS4_13SM90_TMA_LOADENS4_14ComposedLayoutINS4_7SwizzleILi3ELi4ELi3EEENS4_18smem_ptr_flag_bitsILi32EEENST_INS5_IJNSA_ILi8EEESH_EEENS5_IJSH_SC_EEEEEEEvNS4_8identityENS4_23SM90_TMA_LOAD_MULTICASTES1B_vS1C_EENS_8epilogue10collective6detail29Sm90TmaWarpSpecializedAdapterINS1G_15DefaultEpilogueISJ_SK_SK_NS1F_6thread17LinearCombinationISJ_Li1EffLNS1K_9ScaleType4KindE0ELNS_15FloatRoundStyleE2ESJ_EENS1_15EpilogueDefaultEEEEEvvEEEEvNT_6ParamsE --------------------------
	.section	.nv.info._ZN7cutlass13device_kernelINS_4gemm6kernel13GemmUniversalIN4cute5tupleIJiiiiEEENS1_10collective13CollectiveMmaINS1_34MainloopSm90TmaGmmaWarpSpecializedILi5ENS5_IJNS4_1CILi2EEENSA_ILi1EEESC_EEENS1_32KernelTmaWarpSpecializedPingpongEEENS5_IJNSA_ILi64EEESG_NSA_ILi32EEEEEENS_10tfloat32_tENS5_IJlSC_lEEESJ_SK_NS4_8TiledMMAINS4_8MMA_AtomIJNS4_4SM904GMMA29MMA_64x64x8_F32TF32TF32_SS_TNILNSO_7ScaleInE1ELSQ_1EEEEEENS4_6LayoutINS5_IJSC_SC_SC_EEENS5_IJNSA_ILi0EEESV_SV_EEEEENS5_IJNS4_10UnderscoreESY_SY_EEEEENS4_13SM90_TMA_LOADENS4_14ComposedLayoutINS4_7SwizzleILi3ELi4ELi3EEENS4_18smem_ptr_flag_bitsILi32EEENST_INS5_IJNSA_ILi8EEESH_EEENS5_IJSH_SC_EEEEEEEvNS4_8identityENS4_23SM90_TMA_LOAD_MULTICASTES1B_vS1C_EENS_8epilogue10collective6detail29Sm90TmaWarpSpecializedAdapterINS1G_15DefaultEpilogueISJ_SK_SK_NS1F_6thread17LinearCombinationISJ_Li1EffLNS1K_9ScaleType4KindE0ELNS_15FloatRoundStyleE2ESJ_EENS1_15EpilogueDefaultEEEEEvvEEEEvNT_6ParamsE,"",@"SHT_CUDA_INFO"
	.sectionflags	@""
	.align	4


	//----- nvinfo : EIATTR_CUDA_API_VERSION
	.align		4
        /*0000*/ 	.byte	0x04, 0x37
        /*0002*/ 	.short	(.L_21 - .L_20)
.L_20:
        /*0004*/ 	.word	0x00000082


	//----- nvinfo : EIATTR_KPARAM_INFO
	.align		4
.L_21:
        /*0008*/ 	.byte	0x04, 0x17
        /*000a*/ 	.short	(.L_23 - .L_22)
.L_22:
        /*000c*/ 	.word	0x00000000
        /*0010*/ 	.short	0x0000
        /*0012*/ 	.short	0x0070
        /*0014*/ 	.byte	0x00, 0xf0, 0x01, 0x10


	//----- nvinfo : EIATTR_SPARSE_MMA_MASK
	.align		4
.L_23:
        /*0018*/ 	.byte	0x03, 0x50
        /*001a*/ 	.short	0x0000


	//----- nvinfo : EIATTR_MAXREG_COUNT
	.align		4
        /*001c*/ 	.byte	0x03, 0x1b
        /*001e*/ 	.short	0x00a8


	//----- nvinfo : EIATTR_NUM_BARRIERS
	.align		4
        /*0020*/ 	.byte	0x02, 0x4c
        /*0022*/ 	.byte	0x01
	.zero		1


	//----- nvinfo : EIATTR_EXTERNS
	.align		4
        /*0024*/ 	.byte	0x04, 0x0f
        /*0026*/ 	.short	(.L_25 - .L_24)


	//   ....[0]....
	.align		4
.L_24:
        /*0028*/ 	.word	index@(__assertfail)


	//----- nvinfo : EIATTR_ANNOTATIONS
	.align		4
.L_25:
        /*002c*/ 	.byte	0x04, 0x55
        /*002e*/ 	.short	(.L_27 - .L_26)


	//   ....[0]....
.L_26:
        /*0030*/ 	.word	0x00000001
        /*0034*/ 	.byte	0xd0, 0x0d, 0x00, 0x00, 0x01, 0x00, 0x00, 0x00, 0xa0, 0x45, 0x00, 0x00, 0x01, 0x00, 0x00, 0x00
        /*0044*/ 	.byte	0x20, 0x52, 0x00, 0x00


	//----- nvinfo : EIATTR_MERCURY_ISA_VERSION
	.align		4
.L_27:
        /*0048*/ 	.byte	0x03, 0x5f
        /*004a*/ 	.short	0x0101


	//----- nvinfo : EIATTR_INT_WARP_WIDE_INSTR_OFFSETS
	.align		4
        /*004c*/ 	.byte	0x04, 0x31
        /*004e*/ 	.short	(.L_29 - .L_28)


	//   ....[0]....
.L_28:
        /*0050*/ 	.word	0x00000550


	//   ....[1]....
        /*0054*/ 	.word	0x00000580


	//   ....[2]....
        /*0058*/ 	.word	0x000005c0


	//   ....[3]....
        /*005c*/ 	.word	0x000006f0


	//   ....[4]....
        /*0060*/ 	.word	0x00000700


	//   ....[5]....
        /*0064*/ 	.word	0x00000710


	//   ....[6]....
        /*0068*/ 	.word	0x000007b0


	//   ....[7]....
        /*006c*/ 	.word	0x000007f0


	//   ....[8]....
        /*0070*/ 	.word	0x00002040


	//----- nvinfo : EIATTR_COOP_GROUP_MASK_REGIDS
	.align		4
.L_29:
        /*0074*/ 	.byte	0x04, 0x29
        /*0076*/ 	.short	(.L_31 - .L_30)


	//   ....[0]....
.L_30:
        /*0078*/ 	.word	0xffffffff


	//   ....[1]....
        /*007c*/ 	.word	0xffffffff


	//   ....[2]....
        /*0080*/ 	.word	0xffffffff


	//   ....[3]....
        /*0084*/ 	.word	0xffffffff


	//   ....[4]....
        /*0088*/ 	.word	0xffffffff


	//   ....[5]....
        /*008c*/ 	.word	0xffffffff


	//   ....[6]....
        /*0090*/ 	.word	0xffffffff


	//----- nvinfo : EIATTR_COOP_GROUP_INSTR_OFFSETS
	.align		4
.L_31:
        /*0094*/ 	.byte	0x04, 0x28
        /*0096*/ 	.short	(.L_33 - .L_32)


	//   ....[0]....
.L_32:
        /*0098*/ 	.word	0x00000070


	//   ....[1]....
        /*009c*/ 	.word	0x00000080


	//   ....[2]....
        /*00a0*/ 	.word	0x00000140


	//   ....[3]....
        /*00a4*/ 	.word	0x00000310


	//   ....[4]....
        /*00a8*/ 	.word	0x00000350


	//   ....[5]....
        /*00ac*/ 	.word	0x00000730


	//   ....[6]....
        /*00b0*/ 	.word	0x00000970


	//----- nvinfo : EIATTR_REG_RECONFIG
	.align		4
.L_33:
        /*00b4*/ 	.byte	0x01, 0x54
	.zero		2


	//----- nvinfo : EIATTR_SYSCALL_OFFSETS
	.align		4
        /*00b8*/ 	.byte	0x04, 0x46
        /*00ba*/ 	.short	(.L_35 - .L_34)


	//   ....[0]....
.L_34:
        /*00bc*/ 	.word	0x00001880


	//----- nvinfo : EIATTR_MBARRIER_INSTR_OFFSETS
	.align		4
.L_35:
        /*00c0*/ 	.byte	0x04, 0x39
        /*00c2*/ 	.short	(.L_37 - .L_36)


	//   ....[0]....
.L_36:
        /*00c4*/ 	.word	0x00000260
        /*00c8*/ 	.word	0x000000ff
        /*00cc*/ 	.word	0x00000000
        /*00d0*/ 	.short	0x0100
        /*00d2*/ 	.byte	0x08
	.zero		1


	//   ....[1]....
        /*00d4*/ 	.word	0x00000270
        /*00d8*/ 	.word	0x000000ff
        /*00dc*/ 	.word	0x00000028
        /*00e0*/ 	.short	0x0100
        /*00e2*/ 	.byte	0x08
	.zero		1


	//   ....[2]....
        /*00e4*/ 	.word	0x00000280
        /*00e8*/ 	.word	0x000000ff
        /*00ec*/ 	.word	0x00000008
        /*00f0*/ 	.short	0x0100
        /*00f2*/ 	.byte	0x08
	.zero		1


	//   ....[3]....
        /*00f4*/ 	.word	0x00000290
        /*00f8*/ 	.word	0x000000ff
        /*00fc*/ 	.word	0x00000030
        /*0100*/ 	.short	0x0100
        /*0102*/ 	.byte	0x08
	.zero		1


	//   ....[4]....
        /*0104*/ 	.word	0x000002a0
        /*0108*/ 	.word	0x000000ff
        /*010c*/ 	.word	0x00000010
        /*0110*/ 	.short	0x0100
        /*0112*/ 	.byte	0x08
	.zero		1


	//   ....[5]....
        /*0114*/ 	.word	0x000002b0
        /*0118*/ 	.word	0x000000ff
        /*011c*/ 	.word	0x00000038
        /*0120*/ 	.short	0x0100
        /*0122*/ 	.byte	0x08
	.zero		1


	//   ....[6]....
        /*0124*/ 	.word	0x000002c0
        /*0128*/ 	.word	0x000000ff
        /*012c*/ 	.word	0x00000018
        /*0130*/ 	.short	0x0100
        /*0132*/ 	.byte	0x08
	.zero		1


	//   ....[7]....
        /*0134*/ 	.word	0x000002d0
        /*0138*/ 	.word	0x000000ff
        /*013c*/ 	.word	0x00000040
        /*0140*/ 	.short	0x0100
        /*0142*/ 	.byte	0x08
	.zero		1


	//   ....[8]....
        /*0144*/ 	.word	0x000002e0
        /*0148*/ 	.word	0x000000ff
        /*014c*/ 	.word	0x00000020
        /*0150*/ 	.short	0x0100
        /*0152*/ 	.byte	0x08
	.zero		1


	//   ....[9]....
        /*0154*/ 	.word	0x000002f0
        /*0158*/ 	.word	0x000000ff
        /*015c*/ 	.word	0x00000048
        /*0160*/ 	.short	0x0100
        /*0162*/ 	.byte	0x08
	.zero		1


	//   ....[10]....
        /*0164*/ 	.word	0x00000820
        /*0168*/ 	.word	0x000000ff
        /*016c*/ 	.word	0x00000080
        /*0170*/ 	.short	0x0100
        /*0172*/ 	.byte	0x08
	.zero		1


	//   ....[11]....
        /*0174*/ 	.word	0x000008b0
        /*0178*/ 	.word	0x000000ff
        /*017c*/ 	.word	0x00000088
        /*0180*/ 	.short	0x0100
        /*0182*/ 	.byte	0x08
	.zero		1


	//   ....[12]....
        /*0184*/ 	.word	0x000008f0
        /*0188*/ 	.word	0x000000ff
        /*018c*/ 	.word	0x00000060
        /*0190*/ 	.short	0x0100
        /*0192*/ 	.byte	0x09
	.zero		1


	//   ....[13]....
        /*0194*/ 	.word	0x00000900
        /*0198*/ 	.word	0x000000ff
        /*019c*/ 	.word	0x00000068
        /*01a0*/ 	.short	0x0100
        /*01a2*/ 	.byte	0x09
	.zero		1


	//   ....[14]....
        /*01a4*/ 	.word	0x00000910
        /*01a8*/ 	.word	0x000000ff
        /*01ac*/ 	.word	0x00000070
        /*01b0*/ 	.short	0x0100
        /*01b2*/ 	.byte	0x09
	.zero		1


	//   ....[15]....
        /*01b4*/ 	.word	0x00000920
        /*01b8*/ 	.word	0x000000ff
        /*01bc*/ 	.word	0x00000078
        /*01c0*/ 	.short	0x0100
        /*01c2*/ 	.byte	0x09
	.zero		1


	//   ....[16]....
        /*01c4*/ 	.word	0x00001760
        /*01c8*/ 	.word	0x0000003f
        /*01cc*/ 	.word	0x00000000
        /*01d0*/ 	.short	0x010a
        /*01d2*/ 	.byte	0x2a
	.zero		1


	//   ....[17]....
        /*01d4*/ 	.word	0x00001900
        /*01d8*/ 	.word	0x00000003
        /*01dc*/ 	.word	0x00000000
        /*01e0*/ 	.short	0x010a
        /*01e2*/ 	.byte	0x3f
	.zero		1


	//   ....[18]....
        /*01e4*/ 	.word	0x00001940
        /*01e8*/ 	.word	0x00000003
        /*01ec*/ 	.word	0x00000000
        /*01f0*/ 	.short	0x010a
        /*01f2*/ 	.byte	0x3f
	.zero		1


	//   ....[19]....
        /*01f4*/ 	.word	0x00001c40
        /*01f8*/ 	.word	0x000000ff
        /*01fc*/ 	.word	0x00000000
        /*0200*/ 	.short	0x010a
        /*0202*/ 	.byte	0x04
	.zero		1


	//   ....[20]....
        /*0204*/ 	.word	0x00001c80
        /*0208*/ 	.word	0x000000ff
        /*020c*/ 	.word	0x00000000
        /*0210*/ 	.short	0x010a
        /*0212*/ 	.byte	0x04
	.zero		1


	//   ....[21]....
        /*0214*/ 	.word	0x00001ee0
        /*0218*/ 	.word	0x00000005
        /*021c*/ 	.word	0x00000000
        /*0220*/ 	.short	0x0101
        /*0222*/ 	.byte	0x3f
	.zero		1


	//   ....[22]....
        /*0224*/ 	.word	0x00001fe0
        /*0228*/ 	.word	0x00000040
        /*022c*/ 	.word	0x00000000
        /*0230*/ 	.short	0x0101
        /*0232*/ 	.byte	0x2f
	.zero		1


	//   ....[23]....
        /*0234*/ 	.word	0x000020e0
        /*0238*/ 	.word	0x00000003
        /*023c*/ 	.word	0x00000000
        /*0240*/ 	.short	0x0101
        /*0242*/ 	.byte	0x3f
	.zero		1


	//   ....[24]....
        /*0244*/ 	.word	0x000021a0
        /*0248*/ 	.word	0x0000003f
        /*024c*/ 	.word	0x00000010
        /*0250*/ 	.short	0x010a
        /*0252*/ 	.byte	0x2a
	.zero		1


	//   ....[25]....
        /*0254*/ 	.word	0x000045c0
        /*0258*/ 	.word	0x00000042
        /*025c*/ 	.word	0x00000000
        /*0260*/ 	.short	0x0101
        /*0262*/ 	.byte	0x2f
	.zero		1


	//   ....[26]....
        /*0264*/ 	.word	0x00004f70
        /*0268*/ 	.word	0x0000000c
        /*026c*/ 	.word	0x00000028
        /*0270*/ 	.short	0x010a
        /*0272*/ 	.byte	0x3f
	.zero		1


	//   ....[27]....
        /*0274*/ 	.word	0x00005330
        /*0278*/ 	.word	0x00000004
        /*027c*/ 	.word	0x00000088
        /*0280*/ 	.short	0x0101
        /*0282*/ 	.byte	0x3f
	.zero		1


	//   ....[28]....
        /*0284*/ 	.word	0x00005ac0
        /*0288*/ 	.word	0x00000007
        /*028c*/ 	.word	0x00000000
        /*0290*/ 	.short	0x010a
        /*0292*/ 	.byte	0x3f
	.zero		1


	//   ....[29]....
        /*0294*/ 	.word	0x00005b40
        /*0298*/ 	.word	0x00000009
        /*029c*/ 	.word	0x00000000
        /*02a0*/ 	.short	0x010a
        /*02a2*/ 	.byte	0x3f
	.zero		1


	//   ....[30]....
        /*02a4*/ 	.word	0x00005bd0
        /*02a8*/ 	.word	0x00000006
        /*02ac*/ 	.word	0x00000000
        /*02b0*/ 	.short	0x010a
        /*02b2*/ 	.byte	0x3f
	.zero		1


	//   ....[31]....
        /*02b4*/ 	.word	0x00005c60
        /*02b8*/ 	.word	0x00000009
        /*02bc*/ 	.word	0x00000000
        /*02c0*/ 	.short	0x010a
        /*02c2*/ 	.byte	0x3f
	.zero		1


	//   ....[32]....
        /*02c4*/ 	.word	0x00005cf0
        /*02c8*/ 	.word	0x00000003
        /*02cc*/ 	.word	0x00000000
        /*02d0*/ 	.short	0x010a
        /*02d2*/ 	.byte	0x3f
	.zero		1


	//   ....[33]....
        /*02d4*/ 	.word	0x00005d50
        /*02d8*/ 	.word	0x00000041
        /*02dc*/ 	.word	0x00000000
        /*02e0*/ 	.short	0x010a
        /*02e2*/ 	.byte	0x3f
	.zero		1


	//   ....[34]....
        /*02e4*/ 	.word	0x00005da0
        /*02e8*/ 	.word	0x00000003
        /*02ec*/ 	.word	0x00000000
        /*02f0*/ 	.short	0x010a
        /*02f2*/ 	.byte	0x3f
	.zero		1


	//   ....[35]....
        /*02f4*/ 	.word	0x00005e00
        /*02f8*/ 	.word	0x00000005
        /*02fc*/ 	.word	0x00000000
        /*0300*/ 	.short	0x010a
        /*0302*/ 	.byte	0x3f
	.zero		1


	//   ....[36]....
        /*0304*/ 	.word	0x00005e50
        /*0308*/ 	.word	0x00000041
        /*030c*/ 	.word	0x00000010
        /*0310*/ 	.short	0x010a
        /*0312*/ 	.byte	0x3f
	.zero		1


	//   ....[37]....
        /*0314*/ 	.word	0x00005f20
        /*0318*/ 	.word	0x0000000c
        /*031c*/ 	.word	0x00000028
        /*0320*/ 	.short	0x010a
        /*0322*/ 	.byte	0x3f
	.zero		1


	//   ....[38]....
        /*0324*/ 	.word	0x00005ff0
        /*0328*/ 	.word	0x00000007
        /*032c*/ 	.word	0x00000000
        /*0330*/ 	.short	0x010a
        /*0332*/ 	.byte	0x3f
	.zero		1


	//   ....[39]....
        /*0334*/ 	.word	0x00006040
        /*0338*/ 	.word	0x00000009
        /*033c*/ 	.word	0x00000000
        /*0340*/ 	.short	0x010a
        /*0342*/ 	.byte	0x3f
	.zero		1


	//   ....[40]....
        /*0344*/ 	.word	0x00006090
        /*0348*/ 	.word	0x00000006
        /*034c*/ 	.word	0x00000000
        /*0350*/ 	.short	0x010a
        /*0352*/ 	.byte	0x3f
	.zero		1


	//   ....[41]....
        /*0354*/ 	.word	0x000060e0
        /*0358*/ 	.word	0x00000009
        /*035c*/ 	.word	0x00000000
        /*0360*/ 	.short	0x010a
        /*0362*/ 	.byte	0x3f
	.zero		1


	//----- nvinfo : EIATTR_NUM_MBARRIERS
	.align		4
.L_37:
        /*0364*/ 	.byte	0x03, 0x38
        /*0366*/ 	.short	0x0010


	//----- nvinfo : EIATTR_EXIT_INSTR_OFFSETS
	.align		4
        /*0368*/ 	.byte	0x04, 0x1c
        /*036a*/ 	.short	(.L_39 - .L_38)


	//   ....[0]....
.L_38:
        /*036c*/ 	.word	0x00001410


	//   ....[1]....
        /*0370*/ 	.word	0x00001470


	//   ....[2]....
        /*0374*/ 	.word	0x00004c50


	//   ....[3]....
        /*0378*/ 	.word	0x00004c80


	//   ....[4]....
        /*037c*/ 	.word	0x00005d40


	//----- nvinfo : EIATTR_MAX_THREADS
	.align		4
.L_39:
        /*0380*/ 	.byte	0x04, 0x05
        /*0382*/ 	.short	(.L_41 - .L_40)
.L_40:
        /*0384*/ 	.word	0x00000180
        /*0388*/ 	.word	0x00000001
        /*038c*/ 	.word	0x00000001


	//----- nvinfo : EIATTR_CRS_STACK_SIZE
	.align		4
.L_41:
        /*0390*/ 	.byte	0x04, 0x1e
        /*0392*/ 	.short	(.L_43 - .L_42)
.L_42:
        /*0394*/ 	.word	0x00000000


	//----- nvinfo : EIATTR_CBANK_PARAM_SIZE
	.align		4
.L_43:
        /*0398*/ 	.byte	0x03, 0x19
        /*039a*/ 	.short	0x0470


	//----- nvinfo : EIATTR_PARAM_CBANK
	.align		4
        /*039c*/ 	.byte	0x04, 0x0a
        /*039e*/ 	.short	(.L_45 - .L_44)
	.align		4
.L_44:
        /*03a0*/ 	.word	index@(.nv.constant0._ZN7cutlass13device_kernelINS_4gemm6kernel13GemmUniversalIN4cute5tupleIJiiiiEEENS1_10collective13CollectiveMmaINS1_34MainloopSm90TmaGmmaWarpSpecializedILi5ENS5_IJNS4_1CILi2EEENSA_ILi1EEESC_EEENS1_32KernelTmaWarpSpecializedPingpongEEENS5_IJNSA_ILi64EEESG_NSA_ILi32EEEEEENS_10tfloat32_tENS5_IJlSC_lEEESJ_SK_NS4_8TiledMMAINS4_8MMA_AtomIJNS4_4SM904GMMA29MMA_64x64x8_F32TF32TF32_SS_TNILNSO_7ScaleInE1ELSQ_1EEEEEENS4_6LayoutINS5_IJSC_SC_SC_EEENS5_IJNSA_ILi0EEESV_SV_EEEEENS5_IJNS4_10UnderscoreESY_SY_EEEEENS4_13SM90_TMA_LOADENS4_14ComposedLayoutINS4_7SwizzleILi3ELi4ELi3EEENS4_18smem_ptr_flag_bitsILi32EEENST_INS5_IJNSA_ILi8EEESH_EEENS5_IJSH_SC_EEEEEEEvNS4_8identityENS4_23SM90_TMA_LOAD_MULTICASTES1B_vS1C_EENS_8epilogue10collective6detail29Sm90TmaWarpSpecializedAdapterINS1G_15DefaultEpilogueISJ_SK_SK_NS1F_6thread17LinearCombinationISJ_Li1EffLNS1K_9ScaleType4KindE0ELNS_15FloatRoundStyleE2ESJ_EENS1_15EpilogueDefaultEEEEEvvEEEEvNT_6ParamsE)
        /*03a4*/ 	.short	0x0210
        /*03a6*/ 	.short	0x0470


	//----- nvinfo : EIATTR_SW_WAR
	.align		4
.L_45:
        /*03a8*/ 	.byte	0x04, 0x36
        /*03aa*/ 	.short	(.L_47 - .L_46)
.L_46:
        /*03ac*/ 	.word	0x00000008
.L_47:


//--------------------- .nv.callgraph             --------------------------
	.section	.nv.callgraph,"",@"SHT_CUDA_CALLGRAPH"
	.align	4
	.sectionentsize	8
	.align		4
        /*0000*/ 	.word	0x00000000
	.align		4
        /*0004*/ 	.word	0xffffffff
	.align		4
        /*0008*/ 	.word	index@(_ZN7cutlass13device_kernelINS_4gemm6kernel13GemmUniversalIN4cute5tupleIJiiiiEEENS1_10collective13CollectiveMmaINS1_34MainloopSm90TmaGmmaWarpSpecializedILi5ENS5_IJNS4_1CILi2EEENSA_ILi1EEESC_EEENS1_32KernelTmaWarpSpecializedPingpongEEENS5_IJNSA_ILi64EEESG_NSA_ILi32EEEEEENS_10tfloat32_tENS5_IJlSC_lEEESJ_SK_NS4_8TiledMMAINS4_8MMA_AtomIJNS4_4SM904GMMA29MMA_64x64x8_F32TF32TF32_SS_TNILNSO_7ScaleInE1ELSQ_1EEEEEENS4_6LayoutINS5_IJSC_SC_SC_EEENS5_IJNSA_ILi0EEESV_SV_EEEEENS5_IJNS4_10UnderscoreESY_SY_EEEEENS4_13SM90_TMA_LOADENS4_14ComposedLayoutINS4_7SwizzleILi3ELi4ELi3EEENS4_18smem_ptr_flag_bitsILi32EEENST_INS5_IJNSA_ILi8EEESH_EEENS5_IJSH_SC_EEEEEEEvNS4_8identityENS4_23SM90_TMA_LOAD_MULTICASTES1B_vS1C_EENS_8epilogue10collective6detail29Sm90TmaWarpSpecializedAdapterINS1G_15DefaultEpilogueISJ_SK_SK_NS1F_6thread17LinearCombinationISJ_Li1EffLNS1K_9ScaleType4KindE0ELNS_15FloatRoundStyleE2ESJ_EENS1_15EpilogueDefaultEEEEEvvEEEEvNT_6ParamsE)
	.align		4
        /*000c*/ 	.word	index@(__assertfail)
	.align		4
        /*0010*/ 	.word	0x00000000
	.align		4
        /*0014*/ 	.word	0xfffffffe
	.align		4
        /*0018*/ 	.word	0x00000000
	.align		4
        /*001c*/ 	.word	0xfffffffd
	.align		4
        /*0020*/ 	.word	0x00000000
	.align		4
        /*0024*/ 	.word	0xfffffffc


//--------------------- .nv.constant4             --------------------------
	.section	.nv.constant4,"a",@progbits
	.align	8
	.align		8
.nv.constant4:
        /*0000*/ 	.dword	__assertfail
	.align		8
        /*0008*/ 	.dword	__unnamed_1
	.align		8
        /*0010*/ 	.dword	_ZN39_INTERNAL_ff2d1558_4_k_cu_3b2d4f6a_68474cuda3std3__45__cpo5beginE
	.align		8
        /*0018*/ 	.dword	_ZN39_INTERNAL_ff2d1558_4_k_cu_3b2d4f6a_68474cuda3std3__45__cpo3endE
	.align		8
        /*0020*/ 	.dword	_ZN39_INTERNAL_ff2d1558_4_k_cu_3b2d4f6a_68474cuda3std3__45__cpo6cbeginE
	.align		8
        /*0028*/ 	.dword	_ZN39_INTERNAL_ff2d1558_4_k_cu_3b2d4f6a_68474cuda3std3__45__cpo4cendE
	.align		8
        /*0030*/ 	.dword	_ZN39_INTERNAL_ff2d1558_4_k_cu_3b2d4f6a_68474cuda3std3__441_GLOBAL__N__ff2d1558_4_k_cu_3b2d4f6a_68476ignoreE
	.align		8
        /*0038*/ 	.dword	_ZN39_INTERNAL_ff2d1558_4_k_cu_3b2d4f6a_68474cuda3std3__419piecewise_constructE
	.align		8
        /*0040*/ 	.dword	_ZN39_INTERNAL_ff2d1558_4_k_cu_3b2d4f6a_68474cuda3std3__48in_placeE
	.align		8
        /*0048*/ 	.dword	_ZN39_INTERNAL_ff2d1558_4_k_cu_3b2d4f6a_68474cuda3std6ranges3__45__cpo4swapE
	.align		8
        /*0050*/ 	.dword	_ZN39_INTERNAL_ff2d1558_4_k_cu_3b2d4f6a_68474cuda3std6ranges3__45__cpo9iter_moveE
	.align		8
        /*0058*/ 	.dword	_ZN39_INTERNAL_ff2d1558_4_k_cu_3b2d4f6a_68474cute7productE
	.align		8
        /*0060*/ 	.dword	_ZN39_INTERNAL_ff2d1558_4_k_cu_3b2d4f6a_68474cute1_E
	.align		8
        /*0068*/ 	.dword	$str$22
	.align		8
        /*0070*/ 	.dword	$str$23


//--------------------- .text._ZN7cutlass13device_kernelINS_4gemm6kernel13GemmUniversalIN4cute5tupleIJiiiiEEENS1_10collective13CollectiveMmaINS1_34MainloopSm90TmaGmmaWarpSpecializedILi5ENS5_IJNS4_1CILi2EEENSA_ILi1EEESC_EEENS1_32KernelTmaWarpSpecializedPingpongEEENS5_IJNSA_ILi64EEESG_NSA_ILi32EEEEEENS_10tfloat32_tENS5_IJlSC_lEEESJ_SK_NS4_8TiledMMAINS4_8MMA_AtomIJNS4_4SM904GMMA29MMA_64x64x8_F32TF32TF32_SS_TNILNSO_7ScaleInE1ELSQ_1EEEEEENS4_6LayoutINS5_IJSC_SC_SC_EEENS5_IJNSA_ILi0EEESV_SV_EEEEENS5_IJNS4_10UnderscoreESY_SY_EEEEENS4_13SM90_TMA_LOADENS4_14ComposedLayoutINS4_7SwizzleILi3ELi4ELi3EEENS4_18smem_ptr_flag_bitsILi32EEENST_INS5_IJNSA_ILi8EEESH_EEENS5_IJSH_SC_EEEEEEEvNS4_8identityENS4_23SM90_TMA_LOAD_MULTICASTES1B_vS1C_EENS_8epilogue10collective6detail29Sm90TmaWarpSpecializedAdapterINS1G_15DefaultEpilogueISJ_SK_SK_NS1F_6thread17LinearCombinationISJ_Li1EffLNS1K_9ScaleType4KindE0ELNS_15FloatRoundStyleE2ESJ_EENS1_15EpilogueDefaultEEEEEvvEEEEvNT_6ParamsE --------------------------
	.section	.text._ZN7cutlass13device_kernelINS_4gemm6kernel13GemmUniversalIN4cute5tupleIJiiiiEEENS1_10collective13CollectiveMmaINS1_34MainloopSm90TmaGmmaWarpSpecializedILi5ENS5_IJNS4_1CILi2EEENSA_ILi1EEESC_EEENS1_32KernelTmaWarpSpecializedPingpongEEENS5_IJNSA_ILi64EEESG_NSA_ILi32EEEEEENS_10tfloat32_tENS5_IJlSC_lEEESJ_SK_NS4_8TiledMMAINS4_8MMA_AtomIJNS4_4SM904GMMA29MMA_64x64x8_F32TF32TF32_SS_TNILNSO_7ScaleInE1ELSQ_1EEEEEENS4_6LayoutINS5_IJSC_SC_SC_EEENS5_IJNSA_ILi0EEESV_SV_EEEEENS5_IJNS4_10UnderscoreESY_SY_EEEEENS4_13SM90_TMA_LOADENS4_14ComposedLayoutINS4_7SwizzleILi3ELi4ELi3EEENS4_18smem_ptr_flag_bitsILi32EEENST_INS5_IJNSA_ILi8EEESH_EEENS5_IJSH_SC_EEEEEEEvNS4_8identityENS4_23SM90_TMA_LOAD_MULTICASTES1B_vS1C_EENS_8epilogue10collective6detail29Sm90TmaWarpSpecializedAdapterINS1G_15DefaultEpilogueISJ_SK_SK_NS1F_6thread17LinearCombinationISJ_Li1EffLNS1K_9ScaleType4KindE0ELNS_15FloatRoundStyleE2ESJ_EENS1_15EpilogueDefaultEEEEEvvEEEEvNT_6ParamsE,"ax",@progbits
	.align	128
.text._ZN7cutlass13device_kernelINS_4gemm6kernel13GemmUniversalIN4cute5tupleIJiiiiEEENS1_10collective13CollectiveMmaINS1_34MainloopSm90TmaGmmaWarpSpecializedILi5ENS5_IJNS4_1CILi2EEENSA_ILi1EEESC_EEENS1_32KernelTmaWarpSpecializedPingpongEEENS5_IJNSA_ILi64EEESG_NSA_ILi32EEEEEENS_10tfloat32_tENS5_IJlSC_lEEESJ_SK_NS4_8TiledMMAINS4_8MMA_AtomIJNS4_4SM904GMMA29MMA_64x64x8_F32TF32TF32_SS_TNILNSO_7ScaleInE1ELSQ_1EEEEEENS4_6LayoutINS5_IJSC_SC_SC_EEENS5_IJNSA_ILi0EEESV_SV_EEEEENS5_IJNS4_10UnderscoreESY_SY_EEEEENS4_13SM90_TMA_LOADENS4_14ComposedLayoutINS4_7SwizzleILi3ELi4ELi3EEENS4_18smem_ptr_flag_bitsILi32EEENST_INS5_IJNSA_ILi8EEESH_EEENS5_IJSH_SC_EEEEEEEvNS4_8identityENS4_23SM90_TMA_LOAD_MULTICASTES1B_vS1C_EENS_8epilogue10collective6detail29Sm90TmaWarpSpecializedAdapterINS1G_15DefaultEpilogueISJ_SK_SK_NS1F_6thread17LinearCombinationISJ_Li1EffLNS1K_9ScaleType4KindE0ELNS_15FloatRoundStyleE2ESJ_EENS1_15EpilogueDefaultEEEEEvvEEEEvNT_6ParamsE:
        .type           _ZN7cutlass13device_kernelINS_4gemm6kernel13GemmUniversalIN4cute5tupleIJiiiiEEENS1_10collective13CollectiveMmaINS1_34MainloopSm90TmaGmmaWarpSpecializedILi5ENS5_IJNS4_1CILi2EEENSA_ILi1EEESC_EEENS1_32KernelTmaWarpSpecializedPingpongEEENS5_IJNSA_ILi64EEESG_NSA_ILi32EEEEEENS_10tfloat32_tENS5_IJlSC_lEEESJ_SK_NS4_8TiledMMAINS4_8MMA_AtomIJNS4_4SM904GMMA29MMA_64x64x8_F32TF32TF32_SS_TNILNSO_7ScaleInE1ELSQ_1EEEEEENS4_6LayoutINS5_IJSC_SC_SC_EEENS5_IJNSA_ILi0EEESV_SV_EEEEENS5_IJNS4_10UnderscoreESY_SY_EEEEENS4_13SM90_TMA_LOADENS4_14ComposedLayoutINS4_7SwizzleILi3ELi4ELi3EEENS4_18smem_ptr_flag_bitsILi32EEENST_INS5_IJNSA_ILi8EEESH_EEENS5_IJSH_SC_EEEEEEEvNS4_8identityENS4_23SM90_TMA_LOAD_MULTICASTES1B_vS1C_EENS_8epilogue10collective6detail29Sm90TmaWarpSpecializedAdapterINS1G_15DefaultEpilogueISJ_SK_SK_NS1F_6thread17LinearCombinationISJ_Li1EffLNS1K_9ScaleType4KindE0ELNS_15FloatRoundStyleE2ESJ_EENS1_15EpilogueDefaultEEEEEvvEEEEvNT_6ParamsE,@function
        .size           _ZN7cutlass13device_kernelINS_4gemm6kernel13GemmUniversalIN4cute5tupleIJiiiiEEENS1_10collective13CollectiveMmaINS1_34MainloopSm90TmaGmmaWarpSpecializedILi5ENS5_IJNS4_1CILi2EEENSA_ILi1EEESC_EEENS1_32KernelTmaWarpSpecializedPingpongEEENS5_IJNSA_ILi64EEESG_NSA_ILi32EEEEEENS_10tfloat32_tENS5_IJlSC_lEEESJ_SK_NS4_8TiledMMAINS4_8MMA_AtomIJNS4_4SM904GMMA29MMA_64x64x8_F32TF32TF32_SS_TNILNSO_7ScaleInE1ELSQ_1EEEEEENS4_6LayoutINS5_IJSC_SC_SC_EEENS5_IJNSA_ILi0EEESV_SV_EEEEENS5_IJNS4_10UnderscoreESY_SY_EEEEENS4_13SM90_TMA_LOADENS4_14ComposedLayoutINS4_7SwizzleILi3ELi4ELi3EEENS4_18smem_ptr_flag_bitsILi32EEENST_INS5_IJNSA_ILi8EEESH_EEENS5_IJSH_SC_EEEEEEEvNS4_8identityENS4_23SM90_TMA_LOAD_MULTICASTES1B_vS1C_EENS_8epilogue10collective6detail29Sm90TmaWarpSpecializedAdapterINS1G_15DefaultEpilogueISJ_SK_SK_NS1F_6thread17LinearCombinationISJ_Li1EffLNS1K_9ScaleType4KindE0ELNS_15FloatRoundStyleE2ESJ_EENS1_15EpilogueDefaultEEEEEvvEEEEvNT_6ParamsE,(.L_x_139 - _ZN7cutlass13device_kernelINS_4gemm6kernel13GemmUniversalIN4cute5tupleIJiiiiEEENS1_10collective13CollectiveMmaINS1_34MainloopSm90TmaGmmaWarpSpecializedILi5ENS5_IJNS4_1CILi2EEENSA_ILi1EEESC_EEENS1_32KernelTmaWarpSpecializedPingpongEEENS5_IJNSA_ILi64EEESG_NSA_ILi32EEEEEENS_10tfloat32_tENS5_IJlSC_lEEESJ_SK_NS4_8TiledMMAINS4_8MMA_AtomIJNS4_4SM904GMMA29MMA_64x64x8_F32TF32TF32_SS_TNILNSO_7ScaleInE1ELSQ_1EEEEEENS4_6LayoutINS5_IJSC_SC_SC_EEENS5_IJNSA_ILi0EEESV_SV_EEEEENS5_IJNS4_10UnderscoreESY_SY_EEEEENS4_13SM90_TMA_LOADENS4_14ComposedLayoutINS4_7SwizzleILi3ELi4ELi3EEENS4_18smem_ptr_flag_bitsILi32EEENST_INS5_IJNSA_ILi8EEESH_EEENS5_IJSH_SC_EEEEEEEvNS4_8identityENS4_23SM90_TMA_LOAD_MULTICASTES1B_vS1C_EENS_8epilogue10collective6detail29Sm90TmaWarpSpecializedAdapterINS1G_15DefaultEpilogueISJ_SK_SK_NS1F_6thread17LinearCombinationISJ_Li1EffLNS1K_9ScaleType4KindE0ELNS_15FloatRoundStyleE2ESJ_EENS1_15EpilogueDefaultEEEEEvvEEEEvNT_6ParamsE)
        .other          _ZN7cutlass13device_kernelINS_4gemm6kernel13GemmUniversalIN4cute5tupleIJiiiiEEENS1_10collective13CollectiveMmaINS1_34MainloopSm90TmaGmmaWarpSpecializedILi5ENS5_IJNS4_1CILi2EEENSA_ILi1EEESC_EEENS1_32KernelTmaWarpSpecializedPingpongEEENS5_IJNSA_ILi64EEESG_NSA_ILi32EEEEEENS_10tfloat32_tENS5_IJlSC_lEEESJ_SK_NS4_8TiledMMAINS4_8MMA_AtomIJNS4_4SM904GMMA29MMA_64x64x8_F32TF32TF32_SS_TNILNSO_7ScaleInE1ELSQ_1EEEEEENS4_6LayoutINS5_IJSC_SC_SC_EEENS5_IJNSA_ILi0EEESV_SV_EEEEENS5_IJNS4_10UnderscoreESY_SY_EEEEENS4_13SM90_TMA_LOADENS4_14ComposedLayoutINS4_7SwizzleILi3ELi4ELi3EEENS4_18smem_ptr_flag_bitsILi32EEENST_INS5_IJNSA_ILi8EEESH_EEENS5_IJSH_SC_EEEEEEEvNS4_8identityENS4_23SM90_TMA_LOAD_MULTICASTES1B_vS1C_EENS_8epilogue10collective6detail29Sm90TmaWarpSpecializedAdapterINS1G_15DefaultEpilogueISJ_SK_SK_NS1F_6thread17LinearCombinationISJ_Li1EffLNS1K_9ScaleType4KindE0ELNS_15FloatRoundStyleE2ESJ_EENS1_15EpilogueDefaultEEEEEvvEEEEvNT_6ParamsE,@"STO_CUDA_ENTRY STV_DEFAULT"
_ZN7cutlass13device_kernelINS_4gemm6kernel13GemmUniversalIN4cute5tupleIJiiiiEEENS1_10collective13CollectiveMmaINS1_34MainloopSm90TmaGmmaWarpSpecializedILi5ENS5_IJNS4_1CILi2EEENSA_ILi1EEESC_EEENS1_32KernelTmaWarpSpecializedPingpongEEENS5_IJNSA_ILi64EEESG_NSA_ILi32EEEEEENS_10tfloat32_tENS5_IJlSC_lEEESJ_SK_NS4_8TiledMMAINS4_8MMA_AtomIJNS4_4SM904GMMA29MMA_64x64x8_F32TF32TF32_SS_TNILNSO_7ScaleInE1ELSQ_1EEEEEENS4_6LayoutINS5_IJSC_SC_SC_EEENS5_IJNSA_ILi0EEESV_SV_EEEEENS5_IJNS4_10UnderscoreESY_SY_EEEEENS4_13SM90_TMA_LOADENS4_14ComposedLayoutINS4_7SwizzleILi3ELi4ELi3EEENS4_18smem_ptr_flag_bitsILi32EEENST_INS5_IJNSA_ILi8EEESH_EEENS5_IJSH_SC_EEEEEEEvNS4_8identityENS4_23SM90_TMA_LOAD_MULTICASTES1B_vS1C_EENS_8epilogue10collective6detail29Sm90TmaWarpSpecializedAdapterINS1G_15DefaultEpilogueISJ_SK_SK_NS1F_6thread17LinearCombinationISJ_Li1EffLNS1K_9ScaleType4KindE0ELNS_15FloatRoundStyleE2ESJ_EENS1_15EpilogueDefaultEEEEEvvEEEEvNT_6ParamsE:
[----:B------:R-:W0:Y:S02]  /*0000*/  LDC R1, c[0x0][0x28] ;  /* 0x00000a00ff017b82 */ /* 0x000e240000000800 */
[----:B0-----:R-:W-:Y:S01]  /*0010*/  VIADD R1, R1, 0xfffffff8 ;  /* 0xfffffff801017836 */ /* 0x001fe20000000000 */
[----:B------:R-:W0:Y:S01]  /*0020*/  S2R R4, SR_TID.X ;  /* 0x0000000000047919 */ /* 0x000e220000002100 */
[----:B------:R-:W-:Y:S01]  /*0030*/  ELECT P0, URZ, PT ;  /* 0x00000000003f782f */ /* 0x000fe20003800000 */
[----:B------:R-:W-:Y:S01]  /*0040*/  BSSY B0, `(.L_x_0) ;  /* 0x000000f000007945 */ /* 0x000fe20003800000 */
[--C-:B0-----:R-:W-:Y:S02]  /*0050*/  SHF.R.U32.HI R2, RZ, 0x5, R4.reuse ;  /* 0x00000005ff027819 */ /* 0x101fe40000011604 */
[----:B------:R-:W-:-:S03]  /*0060*/  SHF.R.U32.HI R7, RZ, 0x7, R4 ;  /* 0x00000007ff077819 */ /* 0x000fc60000011604 */
[----:B------:R-:W0:Y:S04]  /*0070*/  SHFL.IDX PT, R5, R2, RZ, 0x1f ;  /* 0x00001fff02057589 */ /* 0x000e2800000e0000 */
[----:B------:R1:W2:Y:S01]  /*0080*/  SHFL.IDX PT, R10, R7, RZ, 0x1f ;  /* 0x00001fff070a7589 */ /* 0x0002a200000e0000 */
[----:B0-----:R-:W-:-:S13]  /*0090*/  ISETP.NE.OR P0, PT, R5, RZ, !P0 ;  /* 0x000000ff0500720c */ /* 0x001fda0004705670 */
[----:B-12---:R-:W-:Y:S05]  /*00a0*/  @P0 BRA `(.L_x_1) ;  /* 0x0000000000200947 */ /* 0x006fea0003800000 */
[----:B------:R-:W-:Y:S02]  /*00b0*/  ULDC.64 UR4, c[0x0][0x198] ;  /* 0x0000660000047ab9 */ /* 0x000fe40000000a00 */
[----:B------:R-:W-:Y:S02]  /*00c0*/  UIADD3 UR6, UP0, UR4, 0xf0, URZ ;  /* 0x000000f004067890 */ /* 0x000fe4000ff1e03f */
[----:B------:R-:W-:Y:S02]  /*00d0*/  UIADD3 UR4, UP1, UR4, 0x1f0, URZ ;  /* 0x000001f004047890 */ /* 0x000fe4000ff3e03f */
[----:B------:R-:W-:Y:S02]  /*00e0*/  UIADD3.X UR7, URZ, UR5, URZ, UP0, !UPT ;  /* 0x000000053f077290 */ /* 0x000fe400087fe43f */
[----:B------:R-:W-:-:S07]  /*00f0*/  UIADD3.X UR5, URZ, UR5, URZ, UP1, !UPT ;  /* 0x000000053f057290 */ /* 0x000fce0008ffe43f */
[----:B------:R0:W-:Y:S02]  /*0100*/  UTMACCTL.PF [UR6] ;  /* 0x00000000060079b9 */ /* 0x0001e40008040000 */
[----:B------:R0:W-:Y:S02]  /*0110*/  UTMACCTL.PF [UR4] ;  /* 0x00000000040079b9 */ /* 0x0001e40008040000 */
[----:B0-----:R-:W-:Y:S01]  /*0120*/  NOP ;  /* 0x0000000000007918 */ /* 0x001fe20000000000 */
.L_x_1:
[----:B------:R-:W-:Y:S05]  /*0130*/  BSYNC B0 ;  /* 0x0000000000007941 */ /* 0x000fea0003800000 */
.L_x_0:
[----:B------:R-:W0:Y:S01]  /*0140*/  SHFL.IDX PT, R8, R2, RZ, 0x1f ;  /* 0x00001fff02087589 */ /* 0x000e2200000e0000 */
[----:B------:R-:W-:-:S04]  /*0150*/  SHF.R.S32.HI R3, RZ, 0x1f, R4 ;  /* 0x0000001fff037819 */ /* 0x000fc80000011404 */
[----:B------:R-:W-:Y:S02]  /*0160*/  LEA.HI R3, R3, R4, RZ, 0x7 ;  /* 0x0000000403037211 */ /* 0x000fe400078f38ff */
[----:B0-----:R-:W-:-:S13]  /*0170*/  ISETP.NE.AND P0, PT, R8, RZ, PT ;  /* 0x000000ff0800720c */ /* 0x001fda0003f05270 */
[----:B------:R-:W-:Y:S05]  /*0180*/  @P0 BRA `(.L_x_2) ;  /* 0x0000000000600947 */ /* 0x000fea0003800000 */
[----:B------:R-:W0:Y:S01]  /*0190*/  S2UR UR8, SR_CgaCtaId ;  /* 0x00000000000879c3 */ /* 0x000e220000008800 */
[----:B------:R-:W-:Y:S01]  /*01a0*/  UMOV UR4, 0x400 ;  /* 0x0000040000047882 */ /* 0x000fe20000000000 */
[----:B------:R-:W-:Y:S01]  /*01b0*/  UMOV UR5, 0x1 ;  /* 0x0000000100057882 */ /* 0x000fe20000000000 */
[----:B------:R-:W-:Y:S01]  /*01c0*/  UMOV UR6, 0x2 ;  /* 0x0000000200067882 */ /* 0x000fe20000000000 */
[----:B------:R-:W-:Y:S01]  /*01d0*/  ELECT P0, URZ, PT ;  /* 0x00000000003f782f */ /* 0x000fe20003800000 */
[----:B------:R-:W-:-:S04]  /*01e0*/  UIADD3 UR6, -UR6, 0x100000, URZ ;  /* 0x0010000006067890 */ /* 0x000fc8000fffe13f */
[----:B------:R-:W-:Y:S02]  /*01f0*/  USHF.L.U32 UR7, UR6, 0xb, URZ ;  /* 0x0000000b06077899 */ /* 0x000fe4000800063f */
[----:B------:R-:W-:Y:S02]  /*0200*/  USHF.L.U32 UR6, UR6, 0x1, URZ ;  /* 0x0000000106067899 */ /* 0x000fe4000800063f */
[----:B0-----:R-:W-:Y:S02]  /*0210*/  ULEA UR8, UR8, UR4, 0x18 ;  /* 0x0000000408087291 */ /* 0x001fe4000f8ec03f */
[----:B------:R-:W-:-:S04]  /*0220*/  UIADD3 UR4, -UR5, 0x100000, URZ ;  /* 0x0010000005047890 */ /* 0x000fc8000fffe13f */
[----:B------:R-:W-:Y:S02]  /*0230*/  USHF.L.U32 UR5, UR4, 0xb, URZ ;  /* 0x0000000b04057899 */ /* 0x000fe4000800063f */
[----:B------:R-:W-:Y:S01]  /*0240*/  USHF.L.U32 UR4, UR4, 0x1, URZ ;  /* 0x0000000104047899 */ /* 0x000fe2000800063f */
[----:B------:R-:W0:Y:S11]  /*0250*/  FENCE.VIEW.ASYNC.S ;  /* 0x00000000000073c6 */ /* 0x000e360000000000 */
[----:B0-----:R0:W1:Y:S01]  /*0260*/  SYNCS.EXCH.64 URZ, [UR8], UR4 ;  /* 0x00000004083f75b2 */ /* 0x0010620008000100 */
[----:B------:R0:W2:Y:S01]  /*0270*/  SYNCS.EXCH.64 URZ, [UR8+0x28], UR6 ;  /* 0x00002806083f75b2 */ /* 0x0000a20008000100 */
[----:B------:R0:W3:Y:S01]  /*0280*/  SYNCS.EXCH.64 URZ, [UR8+0x8], UR4 ;  /* 0x00000804083f75b2 */ /* 0x0000e20008000100 */
[----:B------:R0:W4:Y:S01]  /*0290*/  SYNCS.EXCH.64 URZ, [UR8+0x30], UR6 ;  /* 0x00003006083f75b2 */ /* 0x0001220008000100 */
[----:B------:R0:W0:Y:S01]  /*02a0*/  SYNCS.EXCH.64 URZ, [UR8+0x10], UR4 ;  /* 0x00001004083f75b2 */ /* 0x0000220008000100 */
[----:B------:R0:W0:Y:S01]  /*02b0*/  SYNCS.EXCH.64 URZ, [UR8+0x38], UR6 ;  /* 0x00003806083f75b2 */ /* 0x0000220008000100 */
[----:B------:R0:W0:Y:S01]  /*02c0*/  SYNCS.EXCH.64 URZ, [UR8+0x18], UR4 ;  /* 0x00001804083f75b2 */ /* 0x0000220008000100 */
[----:B------:R0:W0:Y:S01]  /*02d0*/  SYNCS.EXCH.64 URZ, [UR8+0x40], UR6 ;  /* 0x00004006083f75b2 */ /* 0x0000220008000100 */
[----:B------:R0:W0:Y:S01]  /*02e0*/  SYNCS.EXCH.64 URZ, [UR8+0x20], UR4 ;  /* 0x00002004083f75b2 */ /* 0x0000220008000100 */
[----:B------:R0:W0:Y:S01]  /*02f0*/  SYNCS.EXCH.64 URZ, [UR8+0x48], UR6 ;  /* 0x00004806083f75b2 */ /* 0x0000220008000100 */
[----:B------:R-:W-:Y:S01]  /*0300*/  NOP ;  /* 0x0000000000007918 */ /* 0x000fe20000000000 */
.L_x_2:
[----:B------:R-:W5:Y:S01]  /*0310*/  SHFL.IDX PT, R13, R2, RZ, 0x1f ;  /* 0x00001fff020d7589 */ /* 0x000f6200000e0000 */
[----:B------:R-:W1:Y:S01]  /*0320*/  S2UR UR12, SR_CTAID.X ;  /* 0x00000000000c79c3 */ /* 0x000e620000002500 */
[----:B------:R-:W-:Y:S02]  /*0330*/  LOP3.LUT R3, R3, 0xffffff80, RZ, 0xc0, !PT ;  /* 0xffffff8003037812 */ /* 0x000fe400078ec0ff */
[----:B------:R-:W-:Y:S01]  /*0340*/  ELECT P0, URZ, PT ;  /* 0x00000000003f782f */ /* 0x000fe20003800000 */
[----:B------:R2:W3:Y:S01]  /*0350*/  SHFL.IDX PT, R12, R2, RZ, 0x1f ;  /* 0x00001fff020c7589 */ /* 0x0004e200000e0000 */
[----:B------:R-:W-:Y:S01]  /*0360*/  ELECT P1, URZ, PT ;  /* 0x00000000003f782f */ /* 0x000fe20003820000 */
[----:B------:R-:W-:Y:S01]  /*0370*/  NOP ;  /* 0x0000000000007918 */ /* 0x000fe20000000000 */
[----:B------:R-:W-:Y:S01]  /*0380*/  IMAD.IADD R3, R4, 0x1, -R3 ;  /* 0x0000000104037824 */ /* 0x000fe200078e0a03 */
[----:B------:R-:W4:Y:S01]  /*0390*/  S2R R6, SR_CTAID.Y ;  /* 0x0000000000067919 */ /* 0x000f220000002600 */
[----:B0-----:R-:W-:Y:S01]  /*03a0*/  ULDC UR4, c[0x0][0x150] ;  /* 0x0000540000047ab9 */ /* 0x001fe20000000800 */
[----:B------:R-:W0:Y:S01]  /*03b0*/  LDC R14, c[0x0][0x144] ;  /* 0x00005100ff0e7b82 */ /* 0x000e220000000800 */
[----:B------:R-:W-:Y:S01]  /*03c0*/  UMOV UR11, 0x80 ;  /* 0x00000080000b7882 */ /* 0x000fe20000000000 */
[----:B------:R-:W-:Y:S01]  /*03d0*/  SHF.R.S32.HI R0, RZ, 0x1f, R3 ;  /* 0x0000001fff007819 */ /* 0x000fe20000011403 */
[----:B------:R-:W-:Y:S01]  /*03e0*/  NOP ;  /* 0x0000000000007918 */ /* 0x000fe20000000000 */
[C---:B------:R-:W-:Y:S01]  /*03f0*/  VIADD R35, R10.reuse, 0xffffffff ;  /* 0xffffffff0a237836 */ /* 0x040fe20000000000 */
[----:B------:R-:W-:Y:S01]  /*0400*/  ISETP.NE.AND P4, PT, R10, RZ, PT ;  /* 0x000000ff0a00720c */ /* 0x000fe20003f85270 */
[----:B------:R-:W-:Y:S01]  /*0410*/  IMAD.MOV.U32 R57, RZ, RZ, 0x1 ;  /* 0x00000001ff397424 */ /* 0x000fe200078e00ff */
[----:B------:R-:W-:Y:S01]  /*0420*/  LEA.HI R9, R0, R3, RZ, 0x3 ;  /* 0x0000000300097211 */ /* 0x000fe200078f18ff */
[----:B------:R-:W0:Y:S01]  /*0430*/  LDC R15, c[0x0][0x140] ;  /* 0x00005000ff0f7b82 */ /* 0x000e220000000800 */
[----:B------:R-:W-:-:S02]  /*0440*/  ISETP.GE.U32.AND P6, PT, R35, 0x2, PT ;  /* 0x000000022300780c */ /* 0x000fc40003fc6070 */
[--C-:B------:R-:W-:Y:S02]  /*0450*/  SHF.R.S32.HI R11, RZ, 0x3, R9.reuse ;  /* 0x00000003ff0b7819 */ /* 0x100fe40000011409 */
[----:B--2---:R-:W-:Y:S02]  /*0460*/  SHF.R.S32.HI R2, RZ, 0x1f, R9 ;  /* 0x0000001fff027819 */ /* 0x004fe40000011409 */
[----:B------:R-:W-:Y:S01]  /*0470*/  SHF.R.S32.HI R9, RZ, 0x1f, R8 ;  /* 0x0000001fff097819 */ /* 0x000fe20000011408 */
[----:B------:R-:W2:Y:S01]  /*0480*/  LDC R25, c[0x0][0x148] ;  /* 0x00005200ff197b82 */ /* 0x000ea20000000800 */
[----:B-----5:R-:W-:Y:S02]  /*0490*/  ISETP.NE.OR P0, PT, R13, RZ, !P0 ;  /* 0x000000ff0d00720c */ /* 0x020fe40004705670 */
[----:B-1----:R-:W-:Y:S02]  /*04a0*/  I2FP.F32.U32 R13, UR12 ;  /* 0x0000000c000d7c45 */ /* 0x002fe40008201000 */
[----:B------:R-:W-:-:S02]  /*04b0*/  LEA.HI R2, R2, R11, RZ, 0x2 ;  /* 0x0000000b02027211 */ /* 0x000fc400078f10ff */
[----:B------:R-:W-:Y:S01]  /*04c0*/  LEA.HI R9, R9, R8, RZ, 0x2 ;  /* 0x0000000809097211 */ /* 0x000fe200078f10ff */
[----:B------:R-:W-:Y:S01]  /*04d0*/  FMUL R13, R13, UR4 ;  /* 0x000000040d0d7c20 */ /* 0x000fe20008400000 */
[----:B---3--:R-:W-:Y:S01]  /*04e0*/  ISETP.NE.OR P1, PT, R12, RZ, !P1 ;  /* 0x000000ff0c00720c */ /* 0x008fe20004f25670 */
[----:B------:R-:W-:Y:S01]  /*04f0*/  ULDC UR4, c[0x0][0x154] ;  /* 0x0000550000047ab9 */ /* 0x000fe20000000800 */
[----:B------:R-:W-:Y:S02]  /*0500*/  LOP3.LUT R12, R2, 0xfffffffc, RZ, 0xc0, !PT ;  /* 0xfffffffc020c7812 */ /* 0x000fe400078ec0ff */
[----:B------:R-:W-:Y:S01]  /*0510*/  LOP3.LUT R9, R9, 0x3ffffffc, RZ, 0xc0, !PT ;  /* 0x3ffffffc09097812 */ /* 0x000fe200078ec0ff */
[----:B------:R-:W1:Y:S01]  /*0520*/  F2I.U32.TRUNC.NTZ R13, R13 ;  /* 0x0000000d000d7305 */ /* 0x000e62000020f000 */
[----:B------:R-:W-:Y:S01]  /*0530*/  SHF.R.S32.HI R2, RZ, 0x1f, R5 ;  /* 0x0000001fff027819 */ /* 0x000fe20000011405 */
[----:B------:R-:W-:Y:S01]  /*0540*/  IMAD.IADD R12, R11, 0x1, -R12 ;  /* 0x000000010b0c7824 */ /* 0x000fe200078e0a0c */
[----:B------:R-:W-:Y:S01]  /*0550*/  VOTEU.ALL UP1, P0 ;  /* 0x00000000003f7886 */ /* 0x000fe20000020000 */
[----:B------:R-:W-:Y:S01]  /*0560*/  IMAD.IADD R9, R8, 0x1, -R9 ;  /* 0x0000000108097824 */ /* 0x000fe200078e0a09 */
[----:B------:R-:W-:Y:S01]  /*0570*/  LEA.HI R2, R2, R5, RZ, 0x2 ;  /* 0x0000000502027211 */ /* 0x000fe200078f10ff */
[----:B------:R-:W-:Y:S01]  /*0580*/  VOTEU.ALL UP0, P0 ;  /* 0x00000000003f7886 */ /* 0x000fe20000000000 */
[----:B----4-:R-:W-:Y:S01]  /*0590*/  I2FP.F32.U32 R8, R6 ;  /* 0x0000000600087245 */ /* 0x010fe20000201000 */
[----:B------:R-:W-:Y:S01]  /*05a0*/  IMAD R9, R9, 0x4, R12 ;  /* 0x0000000409097824 */ /* 0x000fe200078e020c */
[----:B------:R-:W-:Y:S01]  /*05b0*/  LOP3.LUT R2, R2, 0xfffffffc, RZ, 0xc0, !PT ;  /* 0xfffffffc02027812 */ /* 0x000fe200078ec0ff */
[----:B------:R-:W-:Y:S01]  /*05c0*/  VOTEU.ALL UP2, P1 ;  /* 0x00000000003f7886 */ /* 0x000fe20000840000 */
[----:B------:R-:W3:Y:S01]  /*05d0*/  @!UP1 S2UR UR7, SR_CgaCtaId ;  /* 0x00000000000799c3 */ /* 0x000ee20000008800 */
[----:B------:R-:W-:Y:S01]  /*05e0*/  FMUL R8, R8, UR4 ;  /* 0x0000000408087c20 */ /* 0x000fe20008400000 */
[----:B------:R-:W-:Y:S01]  /*05f0*/  IMAD.SHL.U32 R56, R9, 0x4, RZ ;  /* 0x0000000409387824 */ /* 0x000fe200078e00ff */
[----:B------:R-:W-:Y:S01]  /*0600*/  UMOV UR4, 0x20 ;  /* 0x0000002000047882 */ /* 0x000fe20000000000 */
[----:B------:R-:W-:Y:S01]  /*0610*/  IMAD.IADD R5, R5, 0x1, -R2 ;  /* 0x0000000105057824 */ /* 0x000fe200078e0a02 */
[----:B------:R-:W-:Y:S01]  /*0620*/  LEA.HI R2, R9, R9, RZ, 0x1 ;  /* 0x0000000909027211 */ /* 0x000fe200078f08ff */
[----:B-1----:R-:W-:Y:S01]  /*0630*/  IMAD.MOV R13, RZ, RZ, -R13 ;  /* 0x000000ffff0d7224 */ /* 0x002fe200078e0a0d */
[----:B------:R-:W1:Y:S01]  /*0640*/  F2I.U32.TRUNC.NTZ R8, R8 ;  /* 0x0000000800087305 */ /* 0x000e62000020f000 */
[----:B------:R-:W4:Y:S01]  /*0650*/  @!UP2 S2UR UR10, SR_CgaCtaId ;  /* 0x00000000000aa9c3 */ /* 0x000f220000008800 */
[----:B------:R-:W-:Y:S01]  /*0660*/  LOP3.LUT R2, R2, 0xfffffffe, RZ, 0xc0, !PT ;  /* 0xfffffffe02027812 */ /* 0x000fe200078ec0ff */
[----:B0-----:R-:W-:Y:S01]  /*0670*/  IMAD R21, R14, R13, UR12 ;  /* 0x0000000c0e157e24 */ /* 0x001fe2000f8e020d */
[----:B------:R-:W-:Y:S01]  /*0680*/  @!UP1 UMOV UR6, 0x400 ;  /* 0x0000040000069882 */ /* 0x000fe20000000000 */
[----:B------:R-:W-:-:S04]  /*0690*/  @!UP1 UIADD3 UR4, -UR4, 0x100000, URZ ;  /* 0x0010000004049890 */ /* 0x000fc8000fffe13f */
[----:B------:R-:W-:Y:S02]  /*06a0*/  @!UP1 USHF.L.U32 UR5, UR4, 0xb, URZ ;  /* 0x0000000b04059899 */ /* 0x000fe4000800063f */
[----:B------:R-:W-:Y:S01]  /*06b0*/  @!UP1 USHF.L.U32 UR4, UR4, 0x1, URZ ;  /* 0x0000000104049899 */ /* 0x000fe2000800063f */
[C---:B------:R-:W-:Y:S01]  /*06c0*/  LOP3.LUT R56, R9.reuse, 0xc, R56, 0x78, !PT ;  /* 0x0000000c09387812 */ /* 0x040fe200078e7838 */
[----:B------:R-:W-:Y:S01]  /*06d0*/  IMAD.IADD R2, R9, 0x1, -R2 ;  /* 0x0000000109027824 */ /* 0x000fe200078e0a02 */
[----:B------:R-:W-:Y:S01]  /*06e0*/  @!UP2 UMOV UR9, 0x400 ;  /* 0x000004000009a882 */ /* 0x000fe20000000000 */
[----:B------:R-:W-:Y:S01]  /*06f0*/  VOTEU.ALL UP3, P1 ;  /* 0x00000000003f7886 */ /* 0x000fe20000860000 */
[----:B------:R-:W-:Y:S01]  /*0700*/  VOTEU.ALL UP4, P1 ;  /* 0x00000000003f7886 */ /* 0x000fe20000880000 */
[----:B------:R-:W-:Y:S01]  /*0710*/  VOTEU.ALL UP5, P1 ;  /* 0x00000000003f7886 */ /* 0x000fe200008a0000 */
[----:B------:R-:W-:Y:S01]  /*0720*/  ISETP.NE.AND P3, PT, R2, R21, PT ;  /* 0x000000150200720c */ /* 0x000fe20003f65270 */
[----:B------:R0:W0:Y:S01]  /*0730*/  SHFL.IDX PT, R14, R7, RZ, 0x1f ;  /* 0x00001fff070e7589 */ /* 0x00002200000e0000 */
[----:B------:R-:W-:Y:S01]  /*0740*/  ISETP.EQ.U32.AND P2, PT, R15, 0x1, PT ;  /* 0x000000010f00780c */ /* 0x000fe20003f42070 */
[----:B-1----:R-:W-:Y:S01]  /*0750*/  IMAD.MOV R20, RZ, RZ, -R8 ;  /* 0x000000ffff147224 */ /* 0x002fe200078e0a08 */
[----:B---3--:R-:W-:-:S02]  /*0760*/  @!UP1 ULEA UR8, UR7, UR6, 0x18 ;  /* 0x0000000607089291 */ /* 0x008fc4000f8ec03f */
[----:B------:R-:W-:-:S04]  /*0770*/  @!UP2 UIADD3 UR6, -UR11, 0x100000, URZ ;  /* 0x001000000b06a890 */ /* 0x000fc8000fffe13f */
[----:B------:R-:W-:Y:S02]  /*0780*/  @!UP2 USHF.L.U32 UR7, UR6, 0xb, URZ ;  /* 0x0000000b0607a899 */ /* 0x000fe4000800063f */
[----:B------:R-:W-:Y:S01]  /*0790*/  @!UP2 USHF.L.U32 UR6, UR6, 0x1, URZ ;  /* 0x000000010606a899 */ /* 0x000fe2000800063f */
[----:B--2---:R-:W-:Y:S01]  /*07a0*/  IMAD R9, R25, R20, R6 ;  /* 0x0000001419097224 */ /* 0x004fe200078e0206 */
[----:B------:R-:W-:Y:S01]  /*07b0*/  VOTEU.ALL UP1, P0 ;  /* 0x00000000003f7886 */ /* 0x000fe20000020000 */
[----:B------:R-:W-:Y:S01]  /*07c0*/  LOP3.LUT P0, RZ, R3, 0x7, RZ, 0xc0, !PT ;  /* 0x0000000703ff7812 */ /* 0x000fe2000780c0ff */
[----:B----4-:R-:W-:Y:S01]  /*07d0*/  @!UP2 ULEA UR9, UR10, UR9, 0x18 ;  /* 0x000000090a09a291 */ /* 0x010fe2000f8ec03f */
[----:B------:R-:W-:Y:S01]  /*07e0*/  @P3 LEA.HI R2, R56, R56, RZ, 0x1 ;  /* 0x0000003838023211 */ /* 0x000fe200078f08ff */
[----:B------:R-:W-:Y:S01]  /*07f0*/  VOTEU.ALL UP2, P1 ;  /* 0x00000000003f7886 */ /* 0x000fe20000840000 */
[----:B------:R-:W-:Y:S01]  /*0800*/  ISETP.NE.AND P1, PT, R5, 0x3, PT ;  /* 0x000000030500780c */ /* 0x000fe20003f25270 */
[----:B------:R-:W1:Y:S02]  /*0810*/  FENCE.VIEW.ASYNC.S ;  /* 0x00000000000073c6 */ /* 0x000e640000000000 */
[----:B-1----:R1:W2:Y:S01]  /*0820*/  @!UP0 SYNCS.EXCH.64 URZ, [UR8+0x80], UR4 ;  /* 0x00008004083f85b2 */ /* 0x0022a20008000100 */
[----:B------:R-:W-:-:S02]  /*0830*/  @P3 SHF.R.S32.HI R2, RZ, 0x1, R2 ;  /* 0x00000001ff023819 */ /* 0x000fc40000011402 */
[----:B------:R-:W-:Y:S02]  /*0840*/  ISETP.EQ.OR P1, PT, R5, RZ, !P1 ;  /* 0x000000ff0500720c */ /* 0x000fe40004f22670 */
[----:B------:R-:W-:Y:S02]  /*0850*/  @P3 ISETP.NE.AND P5, PT, R2, R9, PT ;  /* 0x000000090200320c */ /* 0x000fe40003fa5270 */
[----:B------:R-:W-:Y:S02]  /*0860*/  ISETP.LT.U32.AND P0, PT, R56, 0x2, !P0 ;  /* 0x000000023800780c */ /* 0x000fe40004701070 */
[----:B------:R-:W-:Y:S02]  /*0870*/  ISETP.EQ.AND P1, PT, R10, RZ, P1 ;  /* 0x000000ff0a00720c */ /* 0x000fe40000f22270 */
[----:B------:R-:W-:Y:S02]  /*0880*/  SEL R2, RZ, 0x1, !P0 ;  /* 0x00000001ff027807 */ /* 0x000fe40004000000 */
[----:B------:R-:W-:-:S02]  /*0890*/  @P3 SEL R57, RZ, 0x1, P5 ;  /* 0x00000001ff393807 */ /* 0x000fc40002800000 */
[----:B------:R-:W-:Y:S01]  /*08a0*/  SEL R16, RZ, 0x1, !P1 ;  /* 0x00000001ff107807 */ /* 0x000fe20004800000 */
[----:B------:R1:W3:Y:S01]  /*08b0*/  @!UP1 SYNCS.EXCH.64 URZ, [UR8+0x88], UR4 ;  /* 0x00008804083f95b2 */ /* 0x0002e20008000100 */
[----:B------:R-:W-:Y:S01]  /*08c0*/  NOP ;  /* 0x0000000000007918 */ /* 0x000fe20000000000 */
[----:B------:R-:W-:Y:S02]  /*08d0*/  LOP3.LUT R57, R57, R2, RZ, 0xc0, !PT ;  /* 0x0000000239397212 */ /* 0x000fe400078ec0ff */
[----:B------:R-:W-:Y:S01]  /*08e0*/  SEL R16, R16, 0x2, P6 ;  /* 0x0000000210107807 */ /* 0x000fe20003000000 */
[----:B------:R1:W4:Y:S01]  /*08f0*/  @!UP2 SYNCS.EXCH.64 URZ, [UR9+0x60], UR6 ;  /* 0x00006006093fa5b2 */ /* 0x0003220008000100 */
[----:B------:R1:W0:Y:S01]  /*0900*/  @!UP3 SYNCS.EXCH.64 URZ, [UR9+0x68], UR6 ;  /* 0x00006806093fb5b2 */ /* 0x0002220008000100 */
[----:B------:R1:W0:Y:S01]  /*0910*/  @!UP4 SYNCS.EXCH.64 URZ, [UR9+0x70], UR6 ;  /* 0x00007006093fc5b2 */ /* 0x0002220008000100 */
[----:B------:R1:W0:Y:S01]  /*0920*/  @!UP5 SYNCS.EXCH.64 URZ, [UR9+0x78], UR6 ;  /* 0x00007806093fd5b2 */ /* 0x0002220008000100 */
[----:B------:R-:W-:Y:S01]  /*0930*/  NOP ;  /* 0x0000000000007918 */ /* 0x000fe20000000000 */
[----:B-12---:R-:W-:Y:S05]  /*0940*/  @!P2 BRA `(.L_x_3) ;  /* 0x000000000008a947 */ /* 0x006fea0003800000 */
[----:B0--34-:R-:W-:Y:S01]  /*0950*/  UCGABAR_ARV ;  /* 0x00000000000079c7 */ /* 0x019fe20008000000 */
[----:B------:R-:W-:Y:S05]  /*0960*/  BRA `(.L_x_4) ;  /* 0x0000000000047947 */ /* 0x000fea0003800000 */
.L_x_3:
[----:B0--34-:R-:W-:Y:S01]  /*0970*/  NOP ;  /* 0x0000000000007918 */ /* 0x019fe20000000000 */
.L_x_4:
[----:B------:R-:W-:Y:S01]  /*0980*/  ULDC.64 UR4, c[0x0][0x598] ;  /* 0x0001660000047ab9 */ /* 0x000fe20000000a00 */
[----:B------:R-:W-:Y:S01]  /*0990*/  ULDC.64 UR36, c[0x0][0x208] ;  /* 0x0000820000247ab9 */ /* 0x000fe20000000a00 */
[----:B------:R-:W-:-:S04]  /*09a0*/  ISETP.NE.U32.AND P0, PT, RZ, UR4, PT ;  /* 0x00000004ff007c0c */ /* 0x000fc8000bf05070 */
[----:B------:R-:W-:-:S13]  /*09b0*/  ISETP.NE.AND.EX P0, PT, RZ, UR5, PT, P0 ;  /* 0x00000005ff007c0c */ /* 0x000fda000bf05300 */
[----:B------:R-:W-:Y:S05]  /*09c0*/  @!P0 BRA `(.L_x_5) ;  /* 0x00000000001c8947 */ /* 0x000fea0003800000 */
[----:B------:R-:W0:Y:S02]  /*09d0*/  LDC.64 R8, c[0x0][0x598] ;  /* 0x00016600ff087b82 */ /* 0x000e240000000a00 */
[----:B0-----:R-:W2:Y:S02]  /*09e0*/  LDG.E.64 R8, desc[UR36][R8.64] ;  /* 0x0000002408087981 */ /* 0x001ea4000c1e1b00 */
[----:B--2---:R-:W-:-:S04]  /*09f0*/  ISETP.NE.U32.AND P0, PT, R8, RZ, PT ;  /* 0x000000ff0800720c */ /* 0x004fc80003f05070 */
[----:B------:R-:W-:-:S13]  /*0a00*/  ISETP.NE.AND.EX P0, PT, R9, RZ, PT, P0 ;  /* 0x000000ff0900720c */ /* 0x000fda0003f05300 */
[----:B------:R-:W-:Y:S05]  /*0a10*/  @!P0 BRA `(.L_x_5) ;  /* 0x0000000000088947 */ /* 0x000fea0003800000 */
[----:B------:R0:W5:Y:S01]  /*0a20*/  LD.E R58, desc[UR36][R8.64] ;  /* 0x00000024083a7980 */ /* 0x000162000c101900 */
[----:B------:R-:W-:Y:S05]  /*0a30*/  BRA `(.L_x_6) ;  /* 0x0000000000247947 */ /* 0x000fea0003800000 */
.L_x_5:
[----:B------:R-:W-:Y:S02]  /*0a40*/  ULDC.64 UR4, c[0x0][0x588] ;  /* 0x0001620000047ab9 */ /* 0x000fe40000000a00 */
[----:B------:R-:W-:-:S04]  /*0a50*/  ISETP.NE.U32.AND P0, PT, RZ, UR4, PT ;  /* 0x00000004ff007c0c */ /* 0x000fc8000bf05070 */
[----:B------:R-:W-:-:S13]  /*0a60*/  ISETP.NE.AND.EX P0, PT, RZ, UR5, PT, P0 ;  /* 0x00000005ff007c0c */ /* 0x000fda000bf05300 */
[----:B------:R-:W-:Y:S05]  /*0a70*/  @!P0 BRA `(.L_x_7) ;  /* 0x00000000000c8947 */ /* 0x000fea0003800000 */
[----:B------:R-:W0:Y:S02]  /*0a80*/  LDC.64 R58, c[0x0][0x588] ;  /* 0x00016200ff3a7b82 */ /* 0x000e240000000a00 */
[----:B0-----:R1:W5:Y:S01]  /*0a90*/  LDG.E R58, desc[UR36][R58.64] ;  /* 0x000000243a3a7981 */ /* 0x001362000c1e1900 */
[----:B------:R-:W-:Y:S05]  /*0aa0*/  BRA `(.L_x_6) ;  /* 0x0000000000087947 */ /* 0x000fea0003800000 */
.L_x_7:
[----:B------:R-:W-:Y:S02]  /*0ab0*/  ULDC UR4, c[0x0][0x580] ;  /* 0x0001600000047ab9 */ /* 0x000fe40000000800 */
[----:B------:R-:W-:-:S07]  /*0ac0*/  IMAD.U32 R58, RZ, RZ, UR4 ;  /* 0x00000004ff3a7e24 */ /* 0x000fce000f8e00ff */
.L_x_6:
[----:B------:R-:W-:Y:S02]  /*0ad0*/  ULDC.64 UR4, c[0x0][0x5a0] ;  /* 0x0001680000047ab9 */ /* 0x000fe40000000a00 */
[----:B------:R-:W-:-:S04]  /*0ae0*/  ISETP.NE.U32.AND P0, PT, RZ, UR4, PT ;  /* 0x00000004ff007c0c */ /* 0x000fc8000bf05070 */
[----:B------:R-:W-:-:S13]  /*0af0*/  ISETP.NE.AND.EX P0, PT, RZ, UR5, PT, P0 ;  /* 0x00000005ff007c0c */ /* 0x000fda000bf05300 */
[----:B------:R-:W-:Y:S05]  /*0b00*/  @!P0 BRA `(.L_x_8) ;  /* 0x00000000001c8947 */ /* 0x000fea0003800000 */
[----:B0-----:R-:W0:Y:S02]  /*0b10*/  LDC.64 R8, c[0x0][0x5a0] ;  /* 0x00016800ff087b82 */ /* 0x001e240000000a00 */
[----:B0-----:R-:W2:Y:S02]  /*0b20*/  LDG.E.64 R8, desc[UR36][R8.64] ;  /* 0x0000002408087981 */ /* 0x001ea4000c1e1b00 */
[----:B--2---:R-:W-:-:S04]  /*0b30*/  ISETP.NE.U32.AND P0, PT, R8, RZ, PT ;  /* 0x000000ff0800720c */ /* 0x004fc80003f05070 */
[----:B------:R-:W-:-:S13]  /*0b40*/  ISETP.NE.AND.EX P0, PT, R9, RZ, PT, P0 ;  /* 0x000000ff0900720c */ /* 0x000fda0003f05300 */
[----:B------:R-:W-:Y:S05]  /*0b50*/  @!P0 BRA `(.L_x_8) ;  /* 0x0000000000088947 */ /* 0x000fea0003800000 */
[----:B-1----:R0:W5:Y:S01]  /*0b60*/  LD.E R59, desc[UR36][R8.64] ;  /* 0x00000024083b7980 */ /* 0x002162000c101900 */
[----:B------:R-:W-:Y:S05]  /*0b70*/  BRA `(.L_x_9) ;  /* 0x0000000000247947 */ /* 0x000fea0003800000 */
.L_x_8:
[----:B------:R-:W-:Y:S02]  /*0b80*/  ULDC.64 UR4, c[0x0][0x590] ;  /* 0x0001640000047ab9 */ /* 0x000fe40000000a00 */
[----:B------:R-:W-:-:S04]  /*0b90*/  ISETP.NE.U32.AND P0, PT, RZ, UR4, PT ;  /* 0x00000004ff007c0c */ /* 0x000fc8000bf05070 */
[----:B------:R-:W-:-:S13]  /*0ba0*/  ISETP.NE.AND.EX P0, PT, RZ, UR5, PT, P0 ;  /* 0x00000005ff007c0c */ /* 0x000fda000bf05300 */
[----:B------:R-:W-:Y:S05]  /*0bb0*/  @!P0 BRA `(.L_x_10) ;  /* 0x00000000000c8947 */ /* 0x000fea0003800000 */
[----:B0-----:R-:W1:Y:S02]  /*0bc0*/  LDC.64 R8, c[0x0][0x590] ;  /* 0x00016400ff087b82 */ /* 0x001e640000000a00 */
[----:B-1----:R1:W5:Y:S01]  /*0bd0*/  LDG.E R59, desc[UR36][R8.64] ;  /* 0x00000024083b7981 */ /* 0x002362000c1e1900 */
[----:B------:R-:W-:Y:S05]  /*0be0*/  BRA `(.L_x_9) ;  /* 0x0000000000087947 */ /* 0x000fea0003800000 */
.L_x_10:
[----:B------:R-:W-:Y:S02]  /*0bf0*/  ULDC UR4, c[0x0][0x584] ;  /* 0x0001610000047ab9 */ /* 0x000fe40000000800 */
[----:B-1----:R-:W-:-:S07]  /*0c00*/  IMAD.U32 R59, RZ, RZ, UR4 ;  /* 0x00000004ff3b7e24 */ /* 0x002fce000f8e00ff */
.L_x_9:
[----:B------:R-:W2:Y:S01]  /*0c10*/  LDC R2, c[0x0][0x65c] ;  /* 0x00019700ff027b82 */ /* 0x000ea20000000800 */
[----:B------:R-:W-:Y:S01]  /*0c20*/  ULDC UR6, c[0x0][0x28c] ;  /* 0x0000a30000067ab9 */ /* 0x000fe20000000800 */
[----:B------:R-:W-:Y:S01]  /*0c30*/  ISETP.NE.AND P0, PT, R10, 0x2, PT ;  /* 0x000000020a00780c */ /* 0x000fe20003f05270 */
[----:B------:R-:W-:Y:S01]  /*0c40*/  UIADD3 UR6, UR6, 0x1f, URZ ;  /* 0x0000001f06067890 */ /* 0x000fe2000fffe03f */
[----:B01----:R-:W-:Y:S01]  /*0c50*/  IMAD.U32 R8, RZ, RZ, UR12 ;  /* 0x0000000cff087e24 */ /* 0x003fe2000f8e00ff */
[----:B------:R-:W-:Y:S01]  /*0c60*/  UMOV UR38, URZ ;  /* 0x0000003f00267c82 */ /* 0x000fe20008000000 */
[----:B------:R-:W-:Y:S01]  /*0c70*/  IMAD.MOV.U32 R9, RZ, RZ, RZ ;  /* 0x000000ffff097224 */ /* 0x000fe200078e00ff */
[----:B------:R-:W-:Y:S01]  /*0c80*/  USHF.R.S32.HI UR7, URZ, 0x1f, UR6 ;  /* 0x0000001f3f077899 */ /* 0x000fe20008011406 */
[----:B------:R-:W-:Y:S01]  /*0c90*/  UMOV UR39, URZ ;  /* 0x0000003f00277c82 */ /* 0x000fe20008000000 */
[----:B------:R-:W-:Y:S02]  /*0ca0*/  ULDC.64 UR8, c[0x0][0x650] ;  /* 0x0001940000087ab9 */ /* 0x000fe40000000a00 */
[----:B------:R-:W-:-:S04]  /*0cb0*/  ULEA.HI UR7, UR7, UR6, URZ, 0x5 ;  /* 0x0000000607077291 */ /* 0x000fc8000f8f283f */
[----:B------:R-:W-:Y:S01]  /*0cc0*/  USHF.R.S32.HI UR40, URZ, 0x5, UR7 ;  /* 0x000000053f287899 */ /* 0x000fe20008011407 */
[----:B--2---:R-:W-:-:S13]  /*0cd0*/  ISETP.NE.AND P1, PT, R2, 0x1, PT ;  /* 0x000000010200780c */ /* 0x004fda0003f25270 */
[----:B------:R-:W0:Y:S01]  /*0ce0*/  @P1 LDC R19, c[0x0][0x10] ;  /* 0x00000400ff131b82 */ /* 0x000e220000000800 */
[----:B------:R-:W-:Y:S02]  /*0cf0*/  @P1 IMAD.MOV.U32 R7, RZ, RZ, RZ ;  /* 0x000000ffff071224 */ /* 0x000fe400078e00ff */
[----:B------:R-:W-:-:S05]  /*0d00*/  @P1 IMAD.MOV.U32 R17, RZ, RZ, RZ ;  /* 0x000000ffff111224 */ /* 0x000fca00078e00ff */
[----:B------:R-:W1:Y:S01]  /*0d10*/  @!P1 LDC R11, c[0x0][0xc] ;  /* 0x00000300ff0b9b82 */ /* 0x000e620000000800 */
[----:B------:R-:W-:Y:S01]  /*0d20*/  ULDC UR4, c[0x0][0xc] ;  /* 0x0000030000047ab9 */ /* 0x000fe20000000800 */
[----:B------:R-:W-:Y:S02]  /*0d30*/  ULDC UR5, c[0x0][0x10] ;  /* 0x0000040000057ab9 */ /* 0x000fe40000000800 */
[----:B------:R-:W-:-:S04]  /*0d40*/  UIMAD.WIDE.U32 UR4, UR4, UR5, URZ ;  /* 0x00000005040472a5 */ /* 0x000fc8000f8e003f */
[----:B------:R-:W2:Y:S01]  /*0d50*/  LDC R2, c[0x0][0x14] ;  /* 0x00000500ff027b82 */ /* 0x000ea20000000800 */
[----:B0-----:R-:W-:-:S04]  /*0d60*/  @P1 IMAD.WIDE.U32 R18, R19, UR12, R6 ;  /* 0x0000000c13121c25 */ /* 0x001fc8000f8e0006 */
[----:B------:R-:W-:Y:S02]  /*0d70*/  @P1 IMAD.IADD R17, R19, 0x1, R17 ;  /* 0x0000000113111824 */ /* 0x000fe400078e0211 */
[----:B-1----:R-:W-:-:S04]  /*0d80*/  @!P1 IMAD.WIDE.U32 R8, R6, R11, R8 ;  /* 0x0000000b06089225 */ /* 0x002fc800078e0008 */
[----:B------:R-:W-:Y:S02]  /*0d90*/  @!P1 IMAD.MOV.U32 R18, RZ, RZ, R8 ;  /* 0x000000ffff129224 */ /* 0x000fe400078e0008 */
[----:B------:R-:W-:Y:S02]  /*0da0*/  @!P1 IMAD.MOV.U32 R17, RZ, RZ, R9 ;  /* 0x000000ffff119224 */ /* 0x000fe400078e0009 */
[----:B--2---:R-:W-:-:S04]  /*0db0*/  IMAD.WIDE.U32 R12, R2, UR4, RZ ;  /* 0x00000004020c7c25 */ /* 0x004fc8000f8e00ff */
[----:B------:R-:W-:Y:S01]  /*0dc0*/  IMAD R23, R2, UR5, RZ ;  /* 0x0000000502177c24 */ /* 0x000fe2000f8e02ff */
[----:B------:R0:W-:Y:S03]  /*0dd0*/  STL.64 [R1], R12 ;  /* 0x0000000c01007387 */ /* 0x0001e60000100a00 */
[----:B------:R-:W-:Y:S01]  /*0de0*/  IMAD.IADD R23, R13, 0x1, R23 ;  /* 0x000000010d177824 */ /* 0x000fe200078e0217 */
[----:B------:R-:W-:Y:S06]  /*0df0*/  @P0 BRA `(.L_x_11) ;  /* 0x0000000000200947 */ /* 0x000fec0003800000 */
[----:B------:R-:W-:Y:S01]  /*0e00*/  UISETP.GE.U32.AND UP0, UPT, UR40, 0x5, UPT ;  /* 0x000000052800788c */ /* 0x000fe2000bf06070 */
[----:B------:R-:W-:Y:S01]  /*0e10*/  IADD3 R18, P0, R18, R12, RZ ;  /* 0x0000000c12127210 */ /* 0x000fe20007f1e0ff */
[----:B------:R-:W-:Y:S01]  /*0e20*/  UIMAD.WIDE.U32 UR4, UR40, -0x33333333, URZ ;  /* 0xcccccccd280478a5 */ /* 0x000fe2000f8e003f */
[----:B------:R-:W-:-:S03]  /*0e30*/  UMOV UR39, URZ ;  /* 0x0000003f00277c82 */ /* 0x000fc60008000000 */
[----:B------:R-:W-:Y:S01]  /*0e40*/  USHF.R.U32.HI UR4, URZ, 0x2, UR5 ;  /* 0x000000023f047899 */ /* 0x000fe20008011605 */
[----:B------:R-:W-:-:S03]  /*0e50*/  IMAD.X R17, R23, 0x1, R17, P0 ;  /* 0x0000000117117824 */ /* 0x000fc600000e0611 */
[----:B------:R-:W-:Y:S02]  /*0e60*/  UIMAD UR38, UR4, -0x5, UR40 ;  /* 0xfffffffb042678a4 */ /* 0x000fe4000f8e0228 */
[----:B------:R-:W-:-:S12]  /*0e70*/  @UP0 ULOP3.LUT UR39, UR4, 0x1, URZ, 0xc0, !UPT ;  /* 0x0000000104270892 */ /* 0x000fd8000f8ec03f */
.L_x_11:
[----:B------:R-:W-:Y:S01]  /*0e80*/  ISETP.GE.U32.AND P0, PT, R18, UR8, PT ;  /* 0x0000000812007c0c */ /* 0x000fe2000bf06070 */
[----:B------:R-:W-:Y:S01]  /*0e90*/  IMAD.MOV.U32 R19, RZ, RZ, -0x1 ;  /* 0xffffffffff137424 */ /* 0x000fe200078e00ff */
[----:B------:R-:W-:Y:S01]  /*0ea0*/  PRMT R8, RZ, 0x7610, R8 ;  /* 0x00007610ff087816 */ /* 0x000fe20000000008 */
[----:B------:R-:W-:Y:S01]  /*0eb0*/  IMAD.MOV.U32 R22, RZ, RZ, -0x1 ;  /* 0xffffffffff167424 */ /* 0x000fe200078e00ff */
[----:B------:R-:W-:Y:S01]  /*0ec0*/  ISETP.GE.U32.AND.EX P0, PT, R17, UR9, PT, P0 ;  /* 0x0000000911007c0c */ /* 0x000fe2000bf06100 */
[----:B------:R-:W-:-:S12]  /*0ed0*/  IMAD.MOV.U32 R2, RZ, RZ, -0x1 ;  /* 0xffffffffff027424 */ /* 0x000fd800078e00ff */
[----:B------:R-:W-:Y:S05]  /*0ee0*/  @P0 BRA `(.L_x_12) ;  /* 0x00000004002c0947 */ /* 0x000fea0003800000 */
[----:B------:R-:W1:Y:S01]  /*0ef0*/  LDC.64 R26, c[0x0][0x628] ;  /* 0x00018a00ff1a7b82 */ /* 0x000e620000000a00 */
[----:B------:R-:W-:Y:S02]  /*0f00*/  IMAD.MOV.U32 R8, RZ, RZ, R18 ;  /* 0x000000ffff087224 */ /* 0x000fe400078e0012 */
[----:B------:R-:W-:-:S05]  /*0f10*/  IMAD.MOV.U32 R9, RZ, RZ, R17 ;  /* 0x000000ffff097224 */ /* 0x000fca00078e0011 */
[----:B------:R-:W2:Y:S08]  /*0f20*/  LDC R2, c[0x0][0x630] ;  /* 0x00018c00ff027b82 */ /* 0x000eb00000000800 */
[----:B------:R-:W3:Y:S01]  /*0f30*/  LDC.64 R28, c[0x0][0x620] ;  /* 0x00018800ff1c7b82 */ /* 0x000ee20000000a00 */
[----:B-1----:R-:W-:-:S04]  /*0f40*/  ISETP.NE.U32.AND P0, PT, R26, RZ, PT ;  /* 0x000000ff1a00720c */ /* 0x002fc80003f05070 */
[----:B------:R-:W-:-:S13]  /*0f50*/  ISETP.NE.AND.EX P0, PT, R27, RZ, PT, P0 ;  /* 0x000000ff1b00720c */ /* 0x000fda0003f05300 */
[----:B--23--:R-:W-:Y:S05]  /*0f60*/  @!P0 BRA `(.L_x_13) ;  /* 0x0000000000288947 */ /* 0x00cfea0003800000 */
[----:B0-----:R-:W0:Y:S02]  /*0f70*/  LDC R13, c[0x0][0x634] ;  /* 0x00018d00ff0d7b82 */ /* 0x001e240000000800 */
[----:B0-----:R-:W-:-:S05]  /*0f80*/  IADD3 R13, P0, R18, R13, RZ ;  /* 0x0000000d120d7210 */ /* 0x001fca0007f1e0ff */
[----:B------:R-:W-:-:S04]  /*0f90*/  IMAD.X R15, RZ, RZ, R17, P0 ;  /* 0x000000ffff0f7224 */ /* 0x000fc800000e0611 */
[----:B------:R-:W-:-:S04]  /*0fa0*/  IMAD.WIDE.U32 R8, R15, R26, RZ ;  /* 0x0000001a0f087225 */ /* 0x000fc800078e00ff */
[----:B------:R-:W-:-:S04]  /*0fb0*/  IMAD.WIDE.U32 R10, P0, R13, R27, R8 ;  /* 0x0000001b0d0a7225 */ /* 0x000fc80007800008 */
[----:B------:R-:W-:-:S04]  /*0fc0*/  IMAD.WIDE.U32 R8, R13, R26, RZ ;  /* 0x0000001a0d087225 */ /* 0x000fc800078e00ff */
[----:B------:R-:W-:Y:S01]  /*0fd0*/  IMAD.X R13, RZ, RZ, RZ, P0 ;  /* 0x000000ffff0d7224 */ /* 0x000fe200000e06ff */
[----:B------:R-:W-:Y:S01]  /*0fe0*/  IADD3 RZ, P0, R9, R10, RZ ;  /* 0x0000000a09ff7210 */ /* 0x000fe20007f1e0ff */
[----:B------:R-:W-:-:S04]  /*0ff0*/  IMAD.MOV.U32 R12, RZ, RZ, R11 ;  /* 0x000000ffff0c7224 */ /* 0x000fc800078e000b */
[----:B------:R-:W-:-:S08]  /*1000*/  IMAD.WIDE.U32.X R8, R15, R27, R12, P0 ;  /* 0x0000001b0f087225 */ /* 0x000fd000000e040c */
.L_x_13:
[----:B------:R-:W1:Y:S01]  /*1010*/  LDC.64 R32, c[0x0][0x640] ;  /* 0x00019000ff207b82 */ /* 0x000e620000000a00 */
[-C--:B------:R-:W-:Y:S01]  /*1020*/  SHF.R.U64 R30, R8, R2.reuse, R9 ;  /* 0x00000002081e7219 */ /* 0x080fe20000001209 */
[----:B------:R-:W-:Y:S01]  /*1030*/  IMAD.MOV.U32 R19, RZ, RZ, R17 ;  /* 0x000000ffff137224 */ /* 0x000fe200078e0011 */
[----:B------:R-:W-:Y:S01]  /*1040*/  SHF.R.U32.HI R2, RZ, R2, R9 ;  /* 0x00000002ff027219 */ /* 0x000fe20000011609 */
[----:B------:R-:W-:Y:S01]  /*1050*/  IMAD.MOV.U32 R26, RZ, RZ, 0x1 ;  /* 0x00000001ff1a7424 */ /* 0x000fe200078e00ff */
[----:B------:R-:W-:-:S03]  /*1060*/  IADD3 R11, P0, RZ, -R30, RZ ;  /* 0x8000001eff0b7210 */ /* 0x000fc60007f1e0ff */
[----:B------:R-:W2:Y:S02]  /*1070*/  LDC R10, c[0x0][0x618] ;  /* 0x00018600ff0a7b82 */ /* 0x000ea40000000800 */
[----:B------:R-:W-:-:S04]  /*1080*/  IMAD.X R9, RZ, RZ, ~R2, P0 ;  /* 0x000000ffff097224 */ /* 0x000fc800000e0e02 */
[-C--:B------:R-:W-:Y:S02]  /*1090*/  IMAD R2, R9, R28.reuse, RZ ;  /* 0x0000001c09027224 */ /* 0x080fe400078e02ff */
[----:B0-----:R-:W0:Y:S01]  /*10a0*/  LDC R13, c[0x0][0x608] ;  /* 0x00018200ff0d7b82 */ /* 0x001e220000000800 */
[----:B------:R-:W-:-:S04]  /*10b0*/  IMAD.WIDE.U32 R8, R11, R28, R18 ;  /* 0x0000001c0b087225 */ /* 0x000fc800078e0012 */
[----:B------:R-:W-:Y:S02]  /*10c0*/  IMAD R11, R11, R29, R2 ;  /* 0x0000001d0b0b7224 */ /* 0x000fe400078e0202 */
[----:B------:R-:W-:Y:S01]  /*10d0*/  IMAD.MOV.U32 R2, RZ, RZ, -0x1 ;  /* 0xffffffffff027424 */ /* 0x000fe200078e00ff */
[----:B------:R-:W3:Y:S01]  /*10e0*/  LDC R31, c[0x0][0x658] ;  /* 0x00019600ff1f7b82 */ /* 0x000ee20000000800 */
[----:B------:R-:W-:Y:S01]  /*10f0*/  IMAD.IADD R9, R9, 0x1, R11 ;  /* 0x0000000109097824 */ /* 0x000fe200078e020b */
[----:B-1----:R-:W-:-:S04]  /*1100*/  ISETP.NE.U32.AND P0, PT, R32, RZ, PT ;  /* 0x000000ff2000720c */ /* 0x002fc80003f05070 */
[----:B------:R-:W-:Y:S02]  /*1110*/  ISETP.NE.AND.EX P0, PT, R33, RZ, PT, P0 ;  /* 0x000000ff2100720c */ /* 0x000fe40003f05300 */
[----:B------:R-:W1:Y:S01]  /*1120*/  LDC R29, c[0x0][0x600] ;  /* 0x00018000ff1d7b82 */ /* 0x000e620000000800 */
[-CC-:B--2---:R-:W-:Y:S02]  /*1130*/  SHF.R.U64 R27, R8, R10.reuse, R9.reuse ;  /* 0x0000000a081b7219 */ /* 0x184fe40000001209 */
[----:B------:R-:W-:-:S05]  /*1140*/  SHF.R.U32.HI R8, RZ, R10, R9 ;  /* 0x0000000aff087219 */ /* 0x000fca0000011609 */
[----:B------:R-:W2:Y:S01]  /*1150*/  LDC R22, c[0x0][0x648] ;  /* 0x00019200ff167b82 */ /* 0x000ea20000000800 */
[-CC-:B0-----:R-:W-:Y:S02]  /*1160*/  SHF.R.U64 R34, R27, R13.reuse, R8.reuse ;  /* 0x0000000d1b227219 */ /* 0x181fe40000001208 */
[----:B------:R-:W-:-:S05]  /*1170*/  SHF.R.U32.HI R8, RZ, R13, R8 ;  /* 0x0000000dff087219 */ /* 0x000fca0000011608 */
[----:B------:R-:W0:Y:S01]  /*1180*/  LDC R24, c[0x0][0x638] ;  /* 0x00018e00ff187b82 */ /* 0x000e220000000800 */
[-CC-:B---3--:R-:W-:Y:S02]  /*1190*/  SHF.R.U64 R36, R34, R31.reuse, R8.reuse ;  /* 0x0000001f22247219 */ /* 0x188fe40000001208 */
[-C--:B------:R-:W-:Y:S02]  /*11a0*/  SHF.L.U32 R2, R2, R31.reuse, RZ ;  /* 0x0000001f02027219 */ /* 0x080fe400000006ff */
[----:B------:R-:W-:Y:S01]  /*11b0*/  SHF.R.U32.HI R9, RZ, R31, R8 ;  /* 0x0000001fff097219 */ /* 0x000fe20000011608 */
[----:B------:R-:W-:Y:S01]  /*11c0*/  IMAD.MOV.U32 R8, RZ, RZ, R36 ;  /* 0x000000ffff087224 */ /* 0x000fe200078e0024 */
[----:B------:R-:W-:Y:S01]  /*11d0*/  LOP3.LUT R15, RZ, R2, RZ, 0x33, !PT ;  /* 0x00000002ff0f7212 */ /* 0x000fe200078e33ff */
[----:B------:R-:W3:Y:S01]  /*11e0*/  LDC R28, c[0x0][0x610] ;  /* 0x00018400ff1c7b82 */ /* 0x000ee20000000800 */
[----:B------:R-:W-:Y:S05]  /*11f0*/  @!P0 BRA `(.L_x_14) ;  /* 0x0000000000288947 */ /* 0x000fea0003800000 */
[----:B------:R-:W4:Y:S02]  /*1200*/  LDC R13, c[0x0][0x64c] ;  /* 0x00019300ff0d7b82 */ /* 0x000f240000000800 */
[----:B----4-:R-:W-:-:S05]  /*1210*/  IADD3 R13, P0, R36, R13, RZ ;  /* 0x0000000d240d7210 */ /* 0x010fca0007f1e0ff */
        /* <DEDUP_REMOVED lines=8> */
.L_x_14:
[----:B--2---:R-:W-:Y:S01]  /*12a0*/  SHF.R.U64 R7, R8, R22, R9 ;  /* 0x0000001608077219 */ /* 0x004fe20000001209 */
[----:B-1----:R-:W-:Y:S01]  /*12b0*/  VIADD R8, R29, 0xffffffff ;  /* 0xffffffff1d087836 */ /* 0x002fe20000000000 */
[----:B------:R-:W-:Y:S01]  /*12c0*/  SHF.L.U32 R2, R26, R31, RZ ;  /* 0x0000001f1a027219 */ /* 0x000fe200000006ff */
[----:B------:R-:W-:Y:S01]  /*12d0*/  @P1 IMAD R21, R25, R20, R6 ;  /* 0x0000001419151224 */ /* 0x000fe200078e0206 */
[----:B------:R-:W-:Y:S01]  /*12e0*/  LOP3.LUT R15, R34, R15, RZ, 0xc0, !PT ;  /* 0x0000000f220f7212 */ /* 0x000fe200078ec0ff */
[----:B------:R-:W-:Y:S01]  /*12f0*/  IMAD.MOV R9, RZ, RZ, -R7 ;  /* 0x000000ffff097224 */ /* 0x000fe200078e0a07 */
[----:B------:R-:W-:-:S03]  /*1300*/  LOP3.LUT R8, R27, R8, RZ, 0xc0, !PT ;  /* 0x000000081b087212 */ /* 0x000fc600078ec0ff */
[----:B------:R-:W-:Y:S02]  /*1310*/  IMAD R6, R2, R7, R15 ;  /* 0x0000000702067224 */ /* 0x000fe400078e020f */
[----:B0-----:R-:W-:Y:S02]  /*1320*/  IMAD R2, R9, R24, R36 ;  /* 0x0000001809027224 */ /* 0x001fe400078e0224 */
[----:B---3--:R-:W-:Y:S02]  /*1330*/  IMAD R19, R6, R28, R21 ;  /* 0x0000001c06137224 */ /* 0x008fe400078e0215 */
[----:B------:R-:W-:Y:S02]  /*1340*/  IMAD R2, R2, R29, R8 ;  /* 0x0000001d02027224 */ /* 0x000fe400078e0208 */
[----:B------:R-:W-:-:S03]  /*1350*/  IMAD.MOV.U32 R6, RZ, RZ, 0x1 ;  /* 0x00000001ff067424 */ /* 0x000fc600078e00ff */
[----:B------:R-:W-:Y:S02]  /*1360*/  SEL R22, R2, R19, !P1 ;  /* 0x0000001302167207 */ /* 0x000fe40004800000 */
[----:B------:R-:W-:Y:S01]  /*1370*/  SEL R19, R19, R2, !P1 ;  /* 0x0000000213137207 */ /* 0x000fe20004800000 */
[----:B------:R-:W-:Y:S01]  /*1380*/  IMAD.MOV.U32 R2, RZ, RZ, R30 ;  /* 0x000000ffff027224 */ /* 0x000fe200078e001e */
[----:B------:R-:W-:-:S07]  /*1390*/  PRMT R8, R6, 0x7610, R8 ;  /* 0x0000761006087816 */ /* 0x000fce0000000008 */
.L_x_12:
[----:B------:R-:W-:Y:S05]  /*13a0*/  @!P2 BRA `(.L_x_15) ;  /* 0x00000000000ca947 */ /* 0x000fea0003800000 */
[----:B------:R-:W-:Y:S01]  /*13b0*/  UCGABAR_WAIT ;  /* 0x0000000000007dc7 */ /* 0x000fe20008000000 */
[----:B------:R-:W-:Y:S01]  /*13c0*/  CCTL.IVALL ;  /* 0x00000000ff00798f */ /* 0x000fe20002000000 */
[----:B------:R-:W-:Y:S05]  /*13d0*/  BRA `(.L_x_16) ;  /* 0x0000000000047947 */ /* 0x000fea0003800000 */
.L_x_15:
[----:B------:R-:W-:Y:S06]  /*13e0*/  BAR.SYNC.DEFER_BLOCKING 0x0 ;  /* 0x0000000000007b1d */ /* 0x000fec0000010000 */
.L_x_16:
[----:B------:R-:W-:Y:S05]  /*13f0*/  @!P4 BRA `(.L_x_17) ;  /* 0x000000380018c947 */ /* 0x000fea0003800000 */
[----:B------:R-:W-:-:S13]  /*1400*/  ISETP.GT.U32.AND P0, PT, R35, 0x1, PT ;  /* 0x000000012300780c */ /* 0x000fda0003f04070 */
[----:B------:R-:W-:Y:S05]  /*1410*/  @P0 EXIT ;  /* 0x000000000000094d */ /* 0x000fea0003800000 */
.L_x_18:
[----:B------:R-:W-:-:S08]  /*1420*/  NOP ;  /* 0x0000000000007918 */ /* 0x000fd00000000000 */
[----:B------:R-:W1:Y:S02]  /*1430*/  USETMAXREG.TRY_ALLOC.CTAPOOL UP0, 0xe8 ;  /* 0x000000e8000079c8 */ /* 0x000e640008000600 */
[----:B-1----:R-:W-:-:S13]  /*1440*/  PLOP3.LUT P0, PT, PT, PT, UP0, 0x80, 0x0 ;  /* 0x000000000000781c */ /* 0x002fda0003f0f008 */
[----:B------:R-:W-:Y:S05]  /*1450*/  @!P0 BRA `(.L_x_18) ;  /* 0xfffffffc00f08947 */ /* 0x000fea000383ffff */
[----:B------:R-:W-:-:S13]  /*1460*/  LOP3.LUT P0, RZ, R8, 0xff, RZ, 0xc0, !PT ;  /* 0x000000ff08ff7812 */ /* 0x000fda000780c0ff */
[----:B------:R-:W-:Y:S05]  /*1470*/  @!P0 EXIT ;  /* 0x000000000000894d */ /* 0x000fea0003800000 */
[----:B------:R-:W1:Y:S01]  /*1480*/  S2UR UR4, SR_CgaCtaId ;  /* 0x00000000000479c3 */ /* 0x000e620000008800 */
[----:B------:R-:W-:Y:S01]  /*1490*/  VIADD R14, R14, 0xffffffff ;  /* 0xffffffff0e0e7836 */ /* 0x000fe20000000000 */
[CC--:B------:R-:W-:Y:S01]  /*14a0*/  LEA.HI R4, R0.reuse, R3.reuse, RZ, 0x2 ;  /* 0x0000000300047211 */ /* 0x0c0fe200078f10ff */
[----:B------:R-:W-:Y:S01]  /*14b0*/  UMOV UR41, 0x400 ;  /* 0x0000040000297882 */ /* 0x000fe20000000000 */
[----:B------:R-:W-:Y:S01]  /*14c0*/  LEA.HI R0, R0, R3, RZ, 0x5 ;  /* 0x0000000300007211 */ /* 0x000fe200078f28ff */
[----:B------:R-:W-:Y:S01]  /*14d0*/  UISETP.LT.AND UP0, UPT, UR40, 0x1, UPT ;  /* 0x000000012800788c */ /* 0x000fe2000bf01270 */
[----:B------:R-:W-:Y:S01]  /*14e0*/  R2UR UR42, R14 ;  /* 0x000000000e2a72ca */ /* 0x000fe200000e0000 */
[----:B------:R-:W-:Y:S01]  /*14f0*/  ULDC UR6, c[0x0][0x284] ;  /* 0x0000a10000067ab9 */ /* 0x000fe20000000800 */
[--C-:B------:R-:W-:Y:S01]  /*1500*/  SHF.R.S32.HI R60, RZ, 0x2, R4.reuse ;  /* 0x00000002ff3c7819 */ /* 0x100fe20000011404 */
[----:B------:R-:W-:Y:S01]  /*1510*/  USEL UR43, UR40, 0x1, UP0 ;  /* 0x00000001282b7887 */ /* 0x000fe20008000000 */
[----:B------:R-:W-:Y:S01]  /*1520*/  SHF.R.S32.HI R5, RZ, 0x1f, R4 ;  /* 0x0000001fff057819 */ /* 0x000fe20000011404 */
[----:B------:R-:W-:Y:S01]  /*1530*/  USHF.L.U32 UR46, UR40, 0x1, URZ ;  /* 0x00000001282e7899 */ /* 0x000fe2000800063f */
[----:B------:R-:W-:Y:S01]  /*1540*/  LOP3.LUT R62, R4, 0xfffffffc, RZ, 0xc0, !PT ;  /* 0xfffffffc043e7812 */ /* 0x000fe200078ec0ff */
[----:B------:R-:W-:Y:S01]  /*1550*/  UIADD3 UR43, -UR43, UR40, URZ ;  /* 0x000000282b2b7290 */ /* 0x000fe2000fffe13f */
[----:B------:R-:W-:-:S02]  /*1560*/  LEA.HI R5, R5, R60, RZ, 0x3 ;  /* 0x0000003c05057211 */ /* 0x000fc400078f18ff */
[----:B------:R-:W-:Y:S01]  /*1570*/  ISETP.NE.AND P0, PT, R14, RZ, PT ;  /* 0x000000ff0e00720c */ /* 0x000fe20003f05270 */
[----:B------:R-:W-:Y:S01]  /*1580*/  IMAD.IADD R62, R3, 0x1, -R62 ;  /* 0x00000001033e7824 */ /* 0x000fe200078e0a3e */
[----:B------:R-:W-:Y:S01]  /*1590*/  LOP3.LUT R5, R5, 0xfffffff8, RZ, 0xc0, !PT ;  /* 0xfffffff805057812 */ /* 0x000fe200078ec0ff */
[----:B------:R-:W-:Y:S01]  /*15a0*/  USHF.L.U32 UR42, UR42, 0x3, URZ ;  /* 0x000000032a2a7899 */ /* 0x000fe2000800063f */
[----:B------:R-:W-:Y:S02]  /*15b0*/  LOP3.LUT R72, R16, 0x1, RZ, 0xfc, !PT ;  /* 0x0000000110487812 */ /* 0x000fe400078efcff */
[----:B------:R-:W-:Y:S01]  /*15c0*/  SEL R73, RZ, 0x1, P0 ;  /* 0x00000001ff497807 */ /* 0x000fe20000000000 */
[----:B------:R-:W-:Y:S01]  /*15d0*/  IMAD.IADD R60, R60, 0x1, -R5 ;  /* 0x000000013c3c7824 */ /* 0x000fe200078e0a05 */
[----:B-1----:R-:W-:Y:S01]  /*15e0*/  ULEA UR41, UR4, UR41, 0x18 ;  /* 0x0000002904297291 */ /* 0x002fe2000f8ec03f */
[----:B------:R-:W-:Y:S01]  /*15f0*/  SHF.R.S32.HI R5, RZ, 0x5, R0 ;  /* 0x00000005ff057819 */ /* 0x000fe20000011400 */
[----:B------:R-:W-:-:S02]  /*1600*/  IMAD.U32 R64, RZ, RZ, UR42 ;  /* 0x0000002aff407e24 */ /* 0x000fc4000f8e00ff */
[----:B------:R-:W-:Y:S01]  /*1610*/  UIADD3 UR47, UR41, 0x60, URZ ;  /* 0x00000060292f7890 */ /* 0x000fe2000fffe03f */
[--C-:B------:R-:W-:Y:S01]  /*1620*/  SHF.R.S32.HI R61, RZ, 0x1f, R60.reuse ;  /* 0x0000001fff3d7819 */ /* 0x100fe2000001143c */
[----:B------:R-:W-:Y:S01]  /*1630*/  UIADD3 UR4, UR41, 0x180, URZ ;  /* 0x0000018029047890 */ /* 0x000fe2000fffe03f */
[C-C-:B------:R-:W-:Y:S01]  /*1640*/  IMAD R67, R5.reuse, -0x10, -R60.reuse ;  /* 0xfffffff005437824 */ /* 0x140fe200078e0a3c */
[----:B------:R-:W-:Y:S01]  /*1650*/  UIADD3 UR5, UR41, 0xa180, URZ ;  /* 0x0000a18029057890 */ /* 0x000fe2000fffe03f */
[C---:B------:R-:W-:Y:S01]  /*1660*/  LOP3.LUT R66, R64.reuse, 0x8, RZ, 0xc0, !PT ;  /* 0x0000000840427812 */ /* 0x040fe200078ec0ff */
[----:B------:R-:W-:Y:S01]  /*1670*/  USHF.R.U32.HI UR4, URZ, 0x4, UR4 ;  /* 0x000000043f047899 */ /* 0x000fe20008011604 */
[----:B------:R-:W-:Y:S01]  /*1680*/  IMAD.U32 R63, RZ, RZ, UR47 ;  /* 0x0000002fff3f7e24 */ /* 0x000fe2000f8e00ff */
[----:B------:R-:W-:Y:S01]  /*1690*/  USHF.R.U32.HI UR5, URZ, 0x4, UR5 ;  /* 0x000000043f057899 */ /* 0x000fe20008011605 */
[----:B------:R-:W-:Y:S01]  /*16a0*/  IMAD.WIDE R60, R5, 0x10, R60 ;  /* 0x00000010053c7825 */ /* 0x000fe200078e023c */
[----:B------:R-:W-:Y:S01]  /*16b0*/  ULOP3.LUT UR4, UR4, 0x3fff, URZ, 0xc0, !UPT ;  /* 0x00003fff04047892 */ /* 0x000fe2000f8ec03f */
[----:B------:R-:W-:Y:S01]  /*16c0*/  LOP3.LUT R64, R64, 0x8, RZ, 0xc, !PT ;  /* 0x0000000840407812 */ /* 0x000fe200078e0cff */
[----:B------:R-:W-:Y:S01]  /*16d0*/  ULOP3.LUT UR5, UR5, 0x3fff, URZ, 0xc0, !UPT ;  /* 0x00003fff05057892 */ /* 0x000fe2000f8ec03f */
[----:B------:R-:W-:Y:S01]  /*16e0*/  VIADD R65, R63, UR42 ;  /* 0x0000002a3f417c36 */ /* 0x000fe20008000000 */
[----:B------:R-:W-:Y:S01]  /*16f0*/  LOP3.LUT R66, R66, 0x18, RZ, 0x3c, !PT ;  /* 0x0000001842427812 */ /* 0x000fe200078e3cff */
[----:B------:R-:W-:Y:S01]  /*1700*/  VIADD R67, R67, UR6 ;  /* 0x0000000643437c36 */ /* 0x000fe20008000000 */
[----:B------:R-:W-:-:S02]  /*1710*/  ULOP3.LUT UR44, UR4, 0x10000, URZ, 0xfc, !UPT ;  /* 0x00010000042c7892 */ /* 0x000fc4000f8efc3f */
[----:B------:R-:W-:-:S12]  /*1720*/  ULOP3.LUT UR45, UR5, 0x10000, URZ, 0xfc, !UPT ;  /* 0x00010000052d7892 */ /* 0x000fd8000f8efc3f */
.L_x_102:
[----:B------:R-:W-:Y:S01]  /*1730*/  SHF.L.U32 R0, R73, 0x1f, RZ ;  /* 0x0000001f49007819 */ /* 0x000fe200000006ff */
[----:B------:R-:W-:Y:S02]  /*1740*/  ULDC UR4, c[0x0][0x28c] ;  /* 0x0000a30000047ab9 */ /* 0x000fe40000000800 */
[----:B------:R-:W-:Y:S01]  /*1750*/  ISETP.LT.AND P1, PT, RZ, UR4, PT ;  /* 0x00000004ff007c0c */ /* 0x000fe2000bf21270 */
[----:B------:R-:W1:Y:S02]  /*1760*/  SYNCS.PHASECHK.TRANS64.TRYWAIT P0, [R63+UR42], R0 ;  /* 0x000000003f0075a7 */ /* 0x000e64000800016a */
[----:B01-34-:R-:W-:Y:S10]  /*1770*/  @!P0 BRA `(.L_x_19) ;  /* 0x0000004400748947 */ /* 0x01bff40003800000 */
.L_x_125:
[----:B------:R-:W-:Y:S05]  /*1780*/  @P1 BRA `(.L_x_20) ;  /* 0x0000000000401947 */ /* 0x000fea0003800000 */
[----:B-1----:R-:W-:Y:S01]  /*1790*/  MOV R0, 0x0 ;  /* 0x0000000000007802 */ /* 0x002fe20000000f00 */
[----:B------:R-:W-:Y:S01]  /*17a0*/  ULDC.64 UR4, c[0x4][0x68] ;  /* 0x01001a0000047ab9 */ /* 0x000fe20000000a00 */
[----:B------:R-:W-:Y:S01]  /*17b0*/  ULDC.64 UR6, c[0x4][0x8] ;  /* 0x0100020000067ab9 */ /* 0x000fe20000000a00 */
[----:B------:R-:W-:Y:S01]  /*17c0*/  IMAD.U32 R4, RZ, RZ, UR4 ;  /* 0x00000004ff047e24 */ /* 0x000fe2000f8e00ff */
[----:B------:R1:W2:Y:S01]  /*17d0*/  LDC.64 R14, c[0x4][R0] ;  /* 0x01000000000e7b82 */ /* 0x0002a20000000a00 */
[----:B------:R-:W-:Y:S01]  /*17e0*/  IMAD.U32 R5, RZ, RZ, UR5 ;  /* 0x00000005ff057e24 */ /* 0x000fe2000f8e00ff */
[----:B------:R-:W-:Y:S01]  /*17f0*/  ULDC.64 UR4, c[0x4][0x70] ;  /* 0x01001c0000047ab9 */ /* 0x000fe20000000a00 */
[----:B------:R-:W-:Y:S02]  /*1800*/  IMAD.U32 R10, RZ, RZ, UR6 ;  /* 0x00000006ff0a7e24 */ /* 0x000fe4000f8e00ff */
[----:B------:R-:W-:Y:S02]  /*1810*/  IMAD.U32 R6, RZ, RZ, UR4 ;  /* 0x00000004ff067e24 */ /* 0x000fe4000f8e00ff */
[----:B------:R-:W-:-:S02]  /*1820*/  IMAD.U32 R7, RZ, RZ, UR5 ;  /* 0x00000005ff077e24 */ /* 0x000fc4000f8e00ff */
[----:B------:R-:W-:Y:S02]  /*1830*/  IMAD.U32 R11, RZ, RZ, UR7 ;  /* 0x00000007ff0b7e24 */ /* 0x000fe4000f8e00ff */
[----:B------:R-:W-:Y:S02]  /*1840*/  IMAD.MOV.U32 R8, RZ, RZ, 0x1e1 ;  /* 0x000001e1ff087424 */ /* 0x000fe400078e00ff */
[----:B0-----:R-:W-:Y:S02]  /*1850*/  IMAD.MOV.U32 R12, RZ, RZ, 0x1 ;  /* 0x00000001ff0c7424 */ /* 0x001fe400078e00ff */
[----:B-1----:R-:W-:-:S07]  /*1860*/  IMAD.MOV.U32 R13, RZ, RZ, RZ ;  /* 0x000000ffff0d7224 */ /* 0x002fce00078e00ff */
[----:B------:R-:W-:-:S07]  /*1870*/  LEPC R20, `(.L_x_20) ;  /* 0x000000001014794e */ /* 0x000fce0000000000 */
[----:B--2--5:R-:W-:Y:S05]  /*1880*/  CALL.ABS.NOINC R14 ;  /* 0x000000000e007343 */ /* 0x024fea0003c00000 */
.L_x_20:
[----:B------:R-:W-:-:S13]  /*1890*/  ISETP.NE.AND P0, PT, R72, 0x3, PT ;  /* 0x000000034800780c */ /* 0x000fda0003f05270 */
[----:B------:R-:W-:Y:S05]  /*18a0*/  @!P0 BRA `(.L_x_21) ;  /* 0x0000000000048947 */ /* 0x000fea0003800000 */
[----:B------:R-:W-:Y:S01]  /*18b0*/  BPT.TRAP 0x1 ;  /* 0x000000040000795c */ /* 0x000fe20000300000 */
.L_x_21:
[----:B------:R-:W-:Y:S02]  /*18c0*/  IMAD.U32 R3, RZ, RZ, UR38 ;  /* 0x00000026ff037e24 */ /* 0x000fe4000f8e00ff */
[----:B-1----:R-:W-:-:S03]  /*18d0*/  IMAD.U32 R0, RZ, RZ, UR39 ;  /* 0x00000027ff007e24 */ /* 0x002fc6000f8e00ff */
[----:B------:R-:W-:Y:S02]  /*18e0*/  LEA R3, R3, UR41, 0x3 ;  /* 0x0000002903037c11 */ /* 0x000fe4000f8e18ff */
[----:B------:R-:W-:-:S04]  /*18f0*/  SHF.L.U32 R0, R0, 0x1f, RZ ;  /* 0x0000001f00007819 */ /* 0x000fc800000006ff */
[----:B------:R1:W2:Y:S01]  /*1900*/  SYNCS.PHASECHK.TRANS64.TRYWAIT P1, [R3+URZ], R0 ;  /* 0x00000000030075a7 */ /* 0x0002a2000802017f */
[----:B------:R-:W-:Y:S05]  /*1910*/  @!P0 BRA `(.L_x_22) ;  /* 0x0000000000048947 */ /* 0x000fea0003800000 */
[----:B------:R-:W-:Y:S01]  /*1920*/  BPT.TRAP 0x1 ;  /* 0x000000040000795c */ /* 0x000fe20000300000 */
.L_x_22:
[----:B--2---:R-:W-:Y:S05]  /*1930*/  @P1 BRA `(.L_x_23) ;  /* 0x0000000000081947 */ /* 0x004fea0003800000 */
[----:B------:R-:W2:Y:S02]  /*1940*/  SYNCS.PHASECHK.TRANS64.TRYWAIT P1, [R3+URZ], R0 ;  /* 0x00000000030075a7 */ /* 0x000ea4000802017f */
[----:B--2---:R-:W-:Y:S05]  /*1950*/  @!P1 BRA `(.L_x_24) ;  /* 0x0000004400109947 */ /* 0x004fea0003800000 */
.L_x_23:
[----:B------:R-:W-:Y:S05]  /*1960*/  WARPSYNC.ALL ;  /* 0x0000000000007948 */ /* 0x000fea0003800000 */
[----:B------:R-:W-:Y:S01]  /*1970*/  ULEA UR8, UR38, UR44, 0x9 ;  /* 0x0000002c26087291 */ /* 0x000fe2000f8e483f */
[----:B------:R-:W-:Y:S01]  /*1980*/  WARPGROUP.ARRIVE ;  /* 0x00000000000079c5 */ /* 0x000fe20000000000 */
[----:B------:R-:W-:Y:S01]  /*1990*/  ULEA UR9, UR38, UR45, 0x9 ;  /* 0x0000002d26097291 */ /* 0x000fe2000f8e483f */
[----:B-12---:R-:W-:Y:S01]  /*19a0*/  IMAD.U32 R0, RZ, RZ, UR43 ;  /* 0x0000002bff007e24 */ /* 0x006fe2000f8e00ff */
[----:B------:R-:W-:Y:S01]  /*19b0*/  UMOV UR5, 0x40000040 ;  /* 0x4000004000057882 */ /* 0x000fe20000000000 */
[----:B------:R-:W-:-:S02]  /*19c0*/  UMOV UR7, 0x40000040 ;  /* 0x4000004000077882 */ /* 0x000fc40000000000 */
[----:B------:R-:W-:Y:S01]  /*19d0*/  UMOV UR4, UR8 ;  /* 0x0000000800047c82 */ /* 0x000fe20008000000 */
[----:B------:R-:W-:Y:S01]  /*19e0*/  ISETP.GE.AND P1, PT, R0, 0x1, PT ;  /* 0x000000010000780c */ /* 0x000fe20003f26270 */
[----:B------:R-:W-:Y:S02]  /*19f0*/  UMOV UR6, UR9 ;  /* 0x0000000900067c82 */ /* 0x000fe40008000000 */
[----:B------:R-:W-:Y:S01]  /*1a00*/  HGMMA.64x64x8.F32.TF32 R24, gdesc[UR4], RZ, !UPT, gsb0 ;  /* 0x04e00000041879f0 */ /* 0x000fe2000c0028ff */
[----:B------:R-:W-:Y:S02]  /*1a10*/  UIADD3 UR4, UR8, 0x2, URZ ;  /* 0x0000000208047890 */ /* 0x000fe4000fffe03f */
[----:B------:R-:W-:Y:S01]  /*1a20*/  UIADD3 UR6, UR9, 0x2, URZ ;  /* 0x0000000209067890 */ /* 0x000fe2000fffe03f */
[----:B------:R-:W-:Y:S01]  /*1a30*/  UMOV UR5, 0x40000040 ;  /* 0x4000004000057882 */ /* 0x000fe20000000000 */
[----:B------:R-:W-:Y:S01]  /*1a40*/  UMOV UR7, 0x40000040 ;  /* 0x4000004000077882 */ /* 0x000fe20000000000 */
[----:B------:R-:W-:-:S02]  /*1a50*/  WARPGROUP.DEPBAR.LE gsb0, 0x0 ;  /* 0x00008000000079c5 */ /* 0x000fc40000010000 */
[----:B------:R-:W-:-:S06]  /*1a60*/  WARPGROUP.ARRIVE ;  /* 0x00000000000079c5 */ /* 0x000fcc0000000000 */
[----:B------:R-:W-:Y:S01]  /*1a70*/  HGMMA.64x64x8.F32.TF32 R24, gdesc[UR4], R24, gsb0 ;  /* 0x04e00000041879f0 */ /* 0x000fe20008002818 */
[----:B------:R-:W-:Y:S02]  /*1a80*/  UIADD3 UR4, UR8, 0x4, URZ ;  /* 0x0000000408047890 */ /* 0x000fe4000fffe03f */
[----:B------:R-:W-:Y:S01]  /*1a90*/  UIADD3 UR6, UR9, 0x4, URZ ;  /* 0x0000000409067890 */ /* 0x000fe2000fffe03f */
[----:B------:R-:W-:Y:S01]  /*1aa0*/  UMOV UR5, 0x40000040 ;  /* 0x4000004000057882 */ /* 0x000fe20000000000 */
[----:B------:R-:W-:Y:S01]  /*1ab0*/  UMOV UR7, 0x40000040 ;  /* 0x4000004000077882 */ /* 0x000fe20000000000 */
[----:B------:R-:W-:Y:S02]  /*1ac0*/  WARPGROUP.DEPBAR.LE gsb0, 0x0 ;  /* 0x00008000000079c5 */ /* 0x000fe40000010000 */
        /* <DEDUP_REMOVED lines=8> */
[----:B------:R-:W-:Y:S03]  /*1b50*/  HGMMA.64x64x8.F32.TF32 R24, gdesc[UR4], R24, gsb0 ;  /* 0x04e00000041879f0 */ /* 0x000fe60008002818 */
[----:B------:R-:W-:Y:S02]  /*1b60*/  WARPGROUP.DEPBAR.LE gsb0, 0x0 ;  /* 0x00008000000079c5 */ /* 0x000fe40000010000 */
[----:B------:R-:W-:Y:S05]  /*1b70*/  @!P1 BRA `(.L_x_25) ;  /* 0x0000000400149947 */ /* 0x000fea0003800000 */
[----:B------:R-:W-:Y:S01]  /*1b80*/  UIADD3 UR4, UR38, 0x1, URZ ;  /* 0x0000000126047890 */ /* 0x000fe2000fffe03f */
[----:B------:R-:W-:Y:S02]  /*1b90*/  IMAD.U32 R0, RZ, RZ, UR43 ;  /* 0x0000002bff007e24 */ /* 0x000fe4000f8e00ff */
[----:B------:R-:W-:Y:S01]  /*1ba0*/  IMAD.U32 R3, RZ, RZ, UR38 ;  /* 0x00000026ff037e24 */ /* 0x000fe2000f8e00ff */
[----:B------:R-:W-:-:S04]  /*1bb0*/  UISETP.NE.AND UP0, UPT, UR4, 0x5, UPT ;  /* 0x000000050400788c */ /* 0x000fc8000bf05270 */
[----:B------:R-:W-:Y:S02]  /*1bc0*/  USEL UR5, URZ, 0x1, UP0 ;  /* 0x000000013f057887 */ /* 0x000fe40008000000 */
[----:B------:R-:W-:Y:S02]  /*1bd0*/  USEL UR8, UR4, URZ, UP0 ;  /* 0x0000003f04087287 */ /* 0x000fe40008000000 */
[----:B------:R-:W-:-:S06]  /*1be0*/  ULOP3.LUT UR5, UR39, UR5, URZ, 0x3c, !UPT ;  /* 0x0000000527057292 */ /* 0x000fcc000f8e3c3f */
[----:B------:R-:W-:-:S07]  /*1bf0*/  IMAD.U32 R6, RZ, RZ, UR5 ;  /* 0x00000005ff067e24 */ /* 0x000fce000f8e00ff */
.L_x_32:
[----:B------:R-:W-:Y:S05]  /*1c00*/  @!P0 BRA `(.L_x_26) ;  /* 0x0000000000048947 */ /* 0x000fea0003800000 */
[----:B------:R-:W-:Y:S01]  /*1c10*/  BPT.TRAP 0x1 ;  /* 0x000000040000795c */ /* 0x000fe20000300000 */
.L_x_26:
[----:B------:R-:W-:Y:S01]  /*1c20*/  ULEA UR4, UR8, UR41, 0x3 ;  /* 0x0000002908047291 */ /* 0x000fe2000f8e183f */
[----:B------:R-:W-:-:S08]  /*1c30*/  SHF.L.U32 R4, R6, 0x1f, RZ ;  /* 0x0000001f06047819 */ /* 0x000fd000000006ff */
[----:B------:R1:W2:Y:S01]  /*1c40*/  SYNCS.PHASECHK.TRANS64.TRYWAIT P1, [UR4], R4 ;  /* 0x00000004ff0075a7 */ /* 0x0002a20008020144 */
[----:B------:R-:W-:Y:S05]  /*1c50*/  @!P0 BRA `(.L_x_27) ;  /* 0x0000000000048947 */ /* 0x000fea0003800000 */
[----:B------:R-:W-:Y:S01]  /*1c60*/  BPT.TRAP 0x1 ;  /* 0x000000040000795c */ /* 0x000fe20000300000 */
.L_x_27:
[----:B--2---:R-:W-:Y:S05]  /*1c70*/  @P1 BRA `(.L_x_28) ;  /* 0x0000000000081947 */ /* 0x004fea0003800000 */
[----:B------:R-:W2:Y:S02]  /*1c80*/  SYNCS.PHASECHK.TRANS64.TRYWAIT P1, [UR4], R4 ;  /* 0x00000004ff0075a7 */ /* 0x000ea40008020144 */
[----:B--2---:R-:W-:Y:S05]  /*1c90*/  @!P1 BRA `(.L_x_29) ;  /* 0x0000004000549947 */ /* 0x004fea0003800000 */
.L_x_28:
[----:B------:R-:W-:Y:S01]  /*1ca0*/  ULEA UR9, UR8, UR44, 0x9 ;  /* 0x0000002c08097291 */ /* 0x000fe2000f8e483f */
[----:B------:R-:W-:Y:S01]  /*1cb0*/  WARPGROUP.ARRIVE ;  /* 0x00000000000079c5 */ /* 0x000fe20000000000 */
[----:B------:R-:W-:Y:S01]  /*1cc0*/  ULEA UR10, UR8, UR45, 0x9 ;  /* 0x0000002d080a7291 */ /* 0x000fe2000f8e483f */
[----:B------:R-:W-:Y:S01]  /*1cd0*/  UMOV UR5, 0x40000040 ;  /* 0x4000004000057882 */ /* 0x000fe20000000000 */
[----:B------:R-:W-:-:S03]  /*1ce0*/  UMOV UR7, 0x40000040 ;  /* 0x4000004000077882 */ /* 0x000fc60000000000 */
[----:B------:R-:W-:Y:S02]  /*1cf0*/  UMOV UR4, UR9 ;  /* 0x0000000900047c82 */ /* 0x000fe40008000000 */
[----:B------:R-:W-:Y:S02]  /*1d00*/  UMOV UR6, UR10 ;  /* 0x0000000a00067c82 */ /* 0x000fe40008000000 */
[----:B------:R-:W-:Y:S01]  /*1d10*/  HGMMA.64x64x8.F32.TF32 R24, gdesc[UR4], R24, gsb0 ;  /* 0x04e00000041879f0 */ /* 0x000fe20008002818 */
        /* <DEDUP_REMOVED lines=23> */
[----:B------:R-:W-:Y:S01]  /*1e90*/  BPT.TRAP 0x1 ;  /* 0x000000040000795c */ /* 0x000fe20000300000 */
.L_x_30:
[----:B------:R-:W-:-:S13]  /*1ea0*/  ISETP.NE.AND P1, PT, R57, RZ, PT ;  /* 0x000000ff3900720c */ /* 0x000fda0003f25270 */
[----:B-12---:R-:W-:-:S05]  /*1eb0*/  @P1 LEA R4, R3, UR41, 0x3 ;  /* 0x0000002903041c11 */ /* 0x006fca000f8e18ff */
[----:B------:R-:W-:-:S05]  /*1ec0*/  @P1 VIADD R5, R4, 0x28 ;  /* 0x0000002804051836 */ /* 0x000fca0000000000 */
[----:B------:R-:W-:-:S04]  /*1ed0*/  @P1 PRMT R5, R56, 0x654, R5 ;  /* 0x0000065438051816 */ /* 0x000fc80000000005 */
[----:B------:R1:W-:Y:S01]  /*1ee0*/  @P1 SYNCS.ARRIVE.TRANS64.RED.A1T0 RZ, [R5+URZ], RZ ;  /* 0x000000ff05ff19a7 */ /* 0x0003e2000810043f */
[----:B------:R-:W-:-:S13]  /*1ef0*/  ISETP.GT.U32.AND P1, PT, R16, 0x1, PT ;  /* 0x000000011000780c */ /* 0x000fda0003f24070 */
[----:B-1----:R-:W-:Y:S05]  /*1f00*/  @P1 BRA `(.L_x_31) ;  /* 0x0000000000041947 */ /* 0x002fea0003800000 */
[----:B------:R-:W-:Y:S01]  /*1f10*/  BPT.TRAP 0x1 ;  /* 0x000000040000795c */ /* 0x000fe20000300000 */
.L_x_31:
[----:B------:R-:W-:Y:S01]  /*1f20*/  UIADD3 UR8, UR8, 0x1, URZ ;  /* 0x0000000108087890 */ /* 0x000fe2000fffe03f */
[C---:B------:R-:W-:Y:S01]  /*1f30*/  ISETP.GT.AND P2, PT, R0.reuse, 0x1, PT ;  /* 0x000000010000780c */ /* 0x040fe20003f44270 */
[----:B------:R-:W-:Y:S02]  /*1f40*/  VIADD R3, R3, 0x1 ;  /* 0x0000000103037836 */ /* 0x000fe40000000000 */
[----:B------:R-:W-:Y:S01]  /*1f50*/  UISETP.NE.AND UP0, UPT, UR8, 0x5, UPT ;  /* 0x000000050800788c */ /* 0x000fe2000bf05270 */
[----:B------:R-:W-:Y:S02]  /*1f60*/  VIADD R0, R0, 0xffffffff ;  /* 0xffffffff00007836 */ /* 0x000fe40000000000 */
[C---:B------:R-:W-:Y:S01]  /*1f70*/  ISETP.NE.AND P1, PT, R3.reuse, 0x5, PT ;  /* 0x000000050300780c */ /* 0x040fe20003f25270 */
[----:B------:R-:W-:Y:S02]  /*1f80*/  USEL UR4, URZ, 0x1, UP0 ;  /* 0x000000013f047887 */ /* 0x000fe40008000000 */
[----:B------:R-:W-:Y:S01]  /*1f90*/  USEL UR8, UR8, URZ, UP0 ;  /* 0x0000003f08087287 */ /* 0x000fe20008000000 */
[----:B------:R-:W-:-:S03]  /*1fa0*/  SEL R3, R3, RZ, P1 ;  /* 0x000000ff03037207 */ /* 0x000fc60000800000 */
[----:B------:R-:W-:Y:S01]  /*1fb0*/  LOP3.LUT R6, R6, UR4, RZ, 0x3c, !PT ;  /* 0x0000000406067c12 */ /* 0x000fe2000f8e3cff */
[----:B------:R-:W-:Y:S07]  /*1fc0*/  @P2 BRA `(.L_x_32) ;  /* 0xfffffffc000c2947 */ /* 0x000fee000383ffff */
.L_x_25:
[----:B------:R-:W1:Y:S01]  /*1fd0*/  LDC R0, c[0x0][0x28c] ;  /* 0x0000a300ff007b82 */ /* 0x000e620000000800 */
[----:B------:R2:W-:Y:S01]  /*1fe0*/  SYNCS.ARRIVE.TRANS64.A1T0 RZ, [R64+UR47], RZ ;  /* 0x000000ff40ff79a7 */ /* 0x0005e2000810002f */
[----:B-1----:R-:W-:-:S13]  /*1ff0*/  ISETP.GE.AND P1, PT, R0, 0x1, PT ;  /* 0x000000010000780c */ /* 0x002fda0003f26270 */
[----:B--2---:R-:W-:Y:S05]  /*2000*/  @!P1 BRA `(.L_x_33) ;  /* 0x0000000000449947 */ /* 0x004fea0003800000 */
[----:B------:R-:W-:Y:S05]  /*2010*/  @!P0 BRA `(.L_x_34) ;  /* 0x0000000000048947 */ /* 0x000fea0003800000 */
[----:B------:R-:W-:Y:S01]  /*2020*/  BPT.TRAP 0x1 ;  /* 0x000000040000795c */ /* 0x000fe20000300000 */
.L_x_34:
[----:B------:R-:W-:-:S13]  /*2030*/  ISETP.NE.AND P0, PT, R57, RZ, PT ;  /* 0x000000ff3900720c */ /* 0x000fda0003f05270 */
[----:B------:R-:W-:-:S05]  /*2040*/  VOTEU.ANY UP0, P0 ;  /* 0x00000000003f7886 */ /* 0x000fca0000000100 */
[----:B------:R-:W-:-:S06]  /*2050*/  @UP0 UIADD3 UR4, UR43, UR38, URZ ;  /* 0x000000262b040290 */ /* 0x000fcc000fffe03f */
[----:B------:R-:W-:Y:S02]  /*2060*/  IMAD.U32 R4, RZ, RZ, UR4 ;  /* 0x00000004ff047e24 */ /* 0x000fe4000f8e00ff */
[----:B------:R-:W-:Y:S02]  /*2070*/  IMAD.U32 R3, RZ, RZ, UR4 ;  /* 0x00000004ff037e24 */ /* 0x000fe4000f8e00ff */
[----:B------:R-:W-:-:S05]  /*2080*/  @P0 IMAD.WIDE.U32 R4, R4, -0x33333333, RZ ;  /* 0xcccccccd04040825 */ /* 0x000fca00078e00ff */
[----:B------:R-:W-:-:S05]  /*2090*/  @P0 SHF.R.U32.HI R0, RZ, 0x2, R5 ;  /* 0x00000002ff000819 */ /* 0x000fca0000011605 */
[----:B------:R-:W-:-:S05]  /*20a0*/  @P0 IMAD R0, R0, -0x5, R3 ;  /* 0xfffffffb00000824 */ /* 0x000fca00078e0203 */
[----:B------:R-:W-:-:S05]  /*20b0*/  @P0 LEA R0, R0, UR41, 0x3 ;  /* 0x0000002900000c11 */ /* 0x000fca000f8e18ff */
[----:B------:R-:W-:-:S05]  /*20c0*/  @P0 VIADD R3, R0, 0x28 ;  /* 0x0000002800030836 */ /* 0x000fca0000000000 */
[----:B------:R-:W-:-:S04]  /*20d0*/  @P0 PRMT R3, R56, 0x654, R3 ;  /* 0x0000065438030816 */ /* 0x000fc80000000003 */
[----:B------:R1:W-:Y:S01]  /*20e0*/  @P0 SYNCS.ARRIVE.TRANS64.RED.A1T0 RZ, [R3+URZ], RZ ;  /* 0x000000ff03ff09a7 */ /* 0x0003e2000810043f */
[----:B------:R-:W-:-:S13]  /*20f0*/  ISETP.GT.U32.AND P0, PT, R16, 0x1, PT ;  /* 0x000000011000780c */ /* 0x000fda0003f04070 */
[----:B-1----:R-:W-:Y:S05]  /*2100*/  @P0 BRA `(.L_x_33) ;  /* 0x0000000000040947 */ /* 0x002fea0003800000 */
[----:B------:R-:W-:Y:S01]  /*2110*/  BPT.TRAP 0x1 ;  /* 0x000000040000795c */ /* 0x000fe20000300000 */
.L_x_33:
[----:B------:R-:W-:Y:S01]  /*2120*/  SHF.L.U32 R0, R73, 0x1f, RZ ;  /* 0x0000001f49007819 */ /* 0x000fe200000006ff */
[----:B------:R-:W-:Y:S01]  /*2130*/  UIADD3 UR38, UR46, UR38, URZ ;  /* 0x000000262e267290 */ /* 0x000fe2000fffe03f */
[----:B------:R-:W1:Y:S01]  /*2140*/  LDC R7, c[0x0][0x288] ;  /* 0x0000a200ff077b82 */ /* 0x000e620000000800 */
[----:B------:R-:W-:Y:S01]  /*2150*/  UISETP.GE.U32.AND UP1, UPT, UR46, 0x5, UPT ;  /* 0x000000052e00788c */ /* 0x000fe2000bf26070 */
[----:B------:R-:W-:Y:S01]  /*2160*/  IMAD.SHL.U32 R8, R62, 0x2, RZ ;  /* 0x000000023e087824 */ /* 0x000fe200078e00ff */
[----:B------:R-:W-:Y:S02]  /*2170*/  UISETP.GT.U32.AND UP0, UPT, UR38, 0x4, UPT ;  /* 0x000000042600788c */ /* 0x000fe4000bf04070 */
[----:B------:R-:W-:Y:S02]  /*2180*/  UIMAD.WIDE.U32 UR4, UR38, -0x33333333, URZ ;  /* 0xcccccccd260478a5 */ /* 0x000fe4000f8e003f */
[----:B------:R-:W-:Y:S01]  /*2190*/  UISETP.LT.U32.AND UP0, UPT, UR46, 0x5, UP0 ;  /* 0x000000052e00788c */ /* 0x000fe20008701070 */
[----:B------:R-:W2:Y:S01]  /*21a0*/  SYNCS.PHASECHK.TRANS64.TRYWAIT P0, [R63+UR42+0x10], R0 ;  /* 0x000010003f0075a7 */ /* 0x000ea2000800016a */
[----:B------:R-:W-:Y:S01]  /*21b0*/  USHF.R.U32.HI UR4, URZ, 0x2, UR5 ;  /* 0x000000023f047899 */ /* 0x000fe20008011605 */
[----:B------:R-:W-:Y:S01]  /*21c0*/  SHF.R.S32.HI R9, RZ, 0x1f, R8 ;  /* 0x0000001fff097819 */ /* 0x000fe20000011408 */
[----:B------:R-:W-:-:S02]  /*21d0*/  USEL UR6, URZ, 0x1, !UP0 ;  /* 0x000000013f067887 */ /* 0x000fc4000c000000 */
[----:B------:R-:W-:Y:S02]  /*21e0*/  UIMAD UR38, UR4, -0x5, UR38 ;  /* 0xfffffffb042678a4 */ /* 0x000fe4000f8e0226 */
[----:B------:R-:W-:-:S04]  /*21f0*/  ULOP3.LUT UR39, UR39, UR6, URZ, 0x3c, !UPT ;  /* 0x0000000627277292 */ /* 0x000fc8000f8e3c3f */
[----:B------:R-:W-:Y:S01]  /*2200*/  @UP1 ULOP3.LUT UR39, UR39, 0x1, UR4, 0x78, !UPT ;  /* 0x0000000127271892 */ /* 0x000fe2000f8e7804 */
[----:B-12---:R-:W-:Y:S11]  /*2210*/  @!P0 BRA `(.L_x_35) ;  /* 0x0000003c000c8947 */ /* 0x006ff60003800000 */
.L_x_126:
[----:B-1----:R-:W-:Y:S01]  /*2220*/  IMAD.SHL.U32 R0, R19, 0x40, RZ ;  /* 0x0000004013007824 */ /* 0x002fe200078e00ff */
[----:B------:R-:W-:Y:S01]  /*2230*/  ULDC UR6, c[0x0][0x284] ;  /* 0x0000a10000067ab9 */ /* 0x000fe20000000800 */
[----:B------:R-:W-:Y:S01]  /*2240*/  IMAD.SHL.U32 R14, R22, 0x40, RZ ;  /* 0x00000040160e7824 */ /* 0x000fe200078e00ff */
[----:B------:R-:W-:Y:S01]  /*2250*/  SHF.R.S32.HI R11, RZ, 0x1f, R2 ;  /* 0x0000001fff0b7819 */ /* 0x000fe20000011402 */
[----:B------:R-:W-:Y:S01]  /*2260*/  ULDC.64 UR4, c[0x0][0x5d0] ;  /* 0x0001740000047ab9 */ /* 0x000fe20000000a00 */
[----:B------:R-:W-:Y:S01]  /*2270*/  ISETP.GE.AND P0, PT, R0, UR6, PT ;  /* 0x0000000600007c0c */ /* 0x000fe2000bf06270 */
[----:B------:R-:W-:Y:S01]  /*2280*/  IMAD.WIDE.U32 R4, R2, UR4, R8 ;  /* 0x0000000402047c25 */ /* 0x000fe2000f8e0008 */
[----:B------:R-:W-:Y:S02]  /*2290*/  SHF.R.S32.HI R15, RZ, 0x1f, R14 ;  /* 0x0000001fff0f7819 */ /* 0x000fe4000001140e */
[C---:B------:R-:W-:Y:S01]  /*22a0*/  ISETP.GE.OR P0, PT, R14.reuse, R7, P0 ;  /* 0x000000070e00720c */ /* 0x040fe20000706670 */
[----:B------:R-:W-:Y:S01]  /*22b0*/  IMAD R3, R11, UR4, RZ ;  /* 0x000000040b037c24 */ /* 0x000fe2000f8e02ff */
[----:B------:R-:W-:-:S03]  /*22c0*/  IADD3 R4, P1, R14, R4, RZ ;  /* 0x000000040e047210 */ /* 0x000fc60007f3e0ff */
[----:B------:R-:W-:-:S05]  /*22d0*/  IMAD R3, R2, UR5, R3 ;  /* 0x0000000502037c24 */ /* 0x000fca000f8e0203 */
[----:B------:R-:W-:-:S03]  /*22e0*/  IADD3.X R5, R15, R5, R3, P1, !PT ;  /* 0x000000050f057210 */ /* 0x000fc60000ffe403 */
[----:B------:R-:W-:Y:S05]  /*22f0*/  @P0 BRA `(.L_x_36) ;  /* 0x0000002000a80947 */ /* 0x000fea0003800000 */
[----:B------:R-:W1:Y:S01]  /*2300*/  LDC.64 R76, c[0x0][0x5c8] ;  /* 0x00017200ff4c7b82 */ /* 0x000e620000000a00 */
[----:B-----5:R-:W-:Y:S01]  /*2310*/  FSETP.NEU.AND P0, PT, R59, RZ, PT ;  /* 0x000000ff3b00720b */ /* 0x020fe20003f0d000 */
[----:B------:R-:W-:Y:S01]  /*2320*/  IMAD R3, R62, -0x2, R7 ;  /* 0xfffffffe3e037824 */ /* 0x000fe200078e0207 */
[----:B------:R-:W-:Y:S01]  /*2330*/  BSSY B0, `(.L_x_36) ;  /* 0x0000226000007945 */ /* 0x000fe20003800000 */
[----:B------:R-:W-:-:S04]  /*2340*/  IMAD.WIDE R68, R19, 0x40, R60 ;  /* 0x0000004013447825 */ /* 0x000fc800078e023c */
[----:B------:R-:W-:Y:S02]  /*2350*/  IMAD.IADD R3, R3, 0x1, -R14 ;  /* 0x0000000103037824 */ /* 0x000fe400078e0a0e */
[----:B------:R-:W-:-:S03]  /*2360*/  IMAD.IADD R0, R67, 0x1, -R0 ;  /* 0x0000000143007824 */ /* 0x000fc600078e0a00 */
[----:B------:R-:W-:-:S04]  /*2370*/  ISETP.GT.AND P1, PT, R3, RZ, PT ;  /* 0x000000ff0300720c */ /* 0x000fc80003f24270 */
[----:B------:R-:W-:Y:S01]  /*2380*/  ISETP.GT.AND P2, PT, R0, RZ, P1 ;  /* 0x000000ff0000720c */ /* 0x000fe20000f44270 */
[-C--:B-1----:R-:W-:Y:S02]  /*2390*/  IMAD R6, R69, R76.reuse, RZ ;  /* 0x0000004c45067224 */ /* 0x082fe400078e02ff */
[----:B------:R-:W-:-:S04]  /*23a0*/  IMAD.WIDE.U32 R70, R68, R76, R4 ;  /* 0x0000004c44467225 */ /* 0x000fc800078e0004 */
[----:B------:R-:W-:-:S04]  /*23b0*/  IMAD R5, R68, R77, R6 ;  /* 0x0000004d44057224 */ /* 0x000fc800078e0206 */
[----:B------:R-:W-:Y:S01]  /*23c0*/  IMAD.IADD R7, R71, 0x1, R5 ;  /* 0x0000000147077824 */ /* 0x000fe200078e0205 */
[----:B------:R-:W-:Y:S06]  /*23d0*/  @!P0 BRA `(.L_x_37) ;  /* 0x0000001400dc8947 */ /* 0x000fec0003800000 */
[----:B------:R-:W1:Y:S01]  /*23e0*/  LDC.64 R74, c[0x0][0x5b8] ;  /* 0x00016e00ff4a7b82 */ /* 0x000e620000000a00 */
[----:B------:R-:W-:-:S07]  /*23f0*/  ULDC.64 UR4, c[0x0][0x5c0] ;  /* 0x0001700000047ab9 */ /* 0x000fce0000000a00 */
[----:B------:R-:W2:Y:S08]  /*2400*/  LDC.64 R78, c[0x0][0x5b0] ;  /* 0x00016c00ff4e7b82 */ /* 0x000eb00000000a00 */
[----:B------:R-:W0:Y:S01]  /*2410*/  LDC.64 R80, c[0x0][0x5a8] ;  /* 0x00016a00ff507b82 */ /* 0x000e220000000a00 */
[-C--:B-1----:R-:W-:Y:S02]  /*2420*/  IMAD R6, R11, R74.reuse, RZ ;  /* 0x0000004a0b067224 */ /* 0x082fe400078e02ff */
[----:B------:R-:W-:-:S04]  /*2430*/  IMAD.WIDE.U32 R4, R2, R74, R8 ;  /* 0x0000004a02047225 */ /* 0x000fc800078e0008 */
[----:B------:R-:W-:Y:S01]  /*2440*/  IMAD R71, R2, R75, R6 ;  /* 0x0000004b02477224 */ /* 0x000fe200078e0206 */
[----:B------:R-:W-:Y:S01]  /*2450*/  IADD3 R10, P0, R14, R4, RZ ;  /* 0x000000040e0a7210 */ /* 0x000fe20007f1e0ff */
[----:B--2---:R-:W-:-:S03]  /*2460*/  IMAD R4, R69, R78, RZ ;  /* 0x0000004e45047224 */ /* 0x004fc600078e02ff */
[----:B------:R-:W-:Y:S01]  /*2470*/  IADD3.X R11, R15, R5, R71, P0, !PT ;  /* 0x000000050f0b7210 */ /* 0x000fe200007fe447 */
[C---:B------:R-:W-:Y:S02]  /*2480*/  IMAD R75, R68.reuse, R79, R4 ;  /* 0x0000004f444b7224 */ /* 0x040fe400078e0204 */
[----:B------:R-:W-:-:S04]  /*2490*/  IMAD.WIDE.U32 R4, R68, R78, R10 ;  /* 0x0000004e44047225 */ /* 0x000fc800078e000a */
[----:B------:R-:W-:Y:S01]  /*24a0*/  IMAD.IADD R5, R5, 0x1, R75 ;  /* 0x0000000105057824 */ /* 0x000fe200078e024b */
[----:B0-----:R-:W-:-:S04]  /*24b0*/  LEA R12, P0, R4, R80, 0x2 ;  /* 0x00000050040c7211 */ /* 0x001fc800078010ff */
[----:B------:R-:W-:-:S05]  /*24c0*/  LEA.HI.X R13, R4, R81, R5, 0x2, P0 ;  /* 0x00000051040d7211 */ /* 0x000fca00000f1405 */
[----:B------:R0:W2:Y:S01]  /*24d0*/  @P2 LDG.E.LTC128B R19, desc[UR36][R12.64] ;  /* 0x000000240c132981 */ /* 0x0000a2000c1e1920 */
[----:B------:R-:W-:Y:S01]  /*24e0*/  IMAD.WIDE.U32 R4, R68, R78, R14 ;  /* 0x0000004e44047225 */ /* 0x000fe200078e000e */
[----:B------:R-:W-:Y:S01]  /*24f0*/  LEA R6, P3, R70, UR4, 0x2 ;  /* 0x0000000446067c11 */ /* 0x000fe2000f8610ff */
[----:B------:R-:W-:Y:S01]  /*2500*/  BSSY B1, `(.L_x_38) ;  /* 0x0000014000017945 */ /* 0x000fe20003800000 */
[----:B------:R-:W-:Y:S02]  /*2510*/  IADD3 R20, P0, R8, R4, RZ ;  /* 0x0000000408147210 */ /* 0x000fe40007f1e0ff */
[----:B------:R-:W-:Y:S02]  /*2520*/  LEA.HI.X R7, R70, UR5, R7, 0x2, P3 ;  /* 0x0000000546077c11 */ /* 0x000fe400098f1407 */
[----:B------:R-:W-:Y:S01]  /*2530*/  IADD3.X R21, R9, R75, R5, P0, !PT ;  /* 0x0000004b09157210 */ /* 0x000fe200007fe405 */
[----:B0-----:R-:W-:Y:S01]  /*2540*/  IMAD.SHL.U32 R12, R78, 0x8, RZ ;  /* 0x000000084e0c7824 */ /* 0x001fe200078e00ff */
[----:B------:R-:W-:-:S02]  /*2550*/  ISETP.GT.AND P0, PT, R3, 0x1, PT ;  /* 0x000000010300780c */ /* 0x000fc40003f04270 */
[----:B------:R-:W-:Y:S01]  /*2560*/  SHF.L.U64.HI R13, R78, 0x3, R79 ;  /* 0x000000034e0d7819 */ /* 0x000fe2000001024f */
[----:B------:R-:W-:Y:S01]  /*2570*/  IMAD.WIDE.U32 R20, R2, R74, R20 ;  /* 0x0000004a02147225 */ /* 0x000fe200078e0014 */
[----:B------:R-:W-:-:S03]  /*2580*/  ISETP.GT.AND P3, PT, R0, RZ, P0 ;  /* 0x000000ff0000720c */ /* 0x000fc60000764270 */
[----:B------:R-:W-:Y:S01]  /*2590*/  IMAD.WIDE.U32 R68, R68, R78, R12 ;  /* 0x0000004e44447225 */ /* 0x000fe200078e000c */
[----:B--2---:R-:W-:-:S05]  /*25a0*/  LOP3.LUT R4, R19, 0xffffe000, RZ, 0xc0, !PT ;  /* 0xffffe00013047812 */ /* 0x004fca00078ec0ff */
[----:B------:R-:W-:Y:S01]  /*25b0*/  FMUL R5, R4, R59 ;  /* 0x0000003b04057220 */ /* 0x000fe20000400000 */
[----:B------:R-:W-:-:S03]  /*25c0*/  LEA R4, P4, R20, R80, 0x2 ;  /* 0x0000005014047211 */ /* 0x000fc600078810ff */
[----:B------:R-:W-:Y:S01]  /*25d0*/  FFMA R83, R24, R58, R5 ;  /* 0x0000003a18537223 */ /* 0x000fe20000000005 */
[----:B------:R-:W-:-:S04]  /*25e0*/  IMAD.IADD R5, R71, 0x1, R21 ;  /* 0x0000000147057824 */ /* 0x000fc800078e0215 */
[----:B------:R-:W-:Y:S02]  /*25f0*/  F2FP.TF32.F32.PACK_B R83, R83 ;  /* 0x00000053ff53723e */ /* 0x000fe400024050ff */
[----:B------:R-:W-:-:S03]  /*2600*/  LEA.HI.X R5, R20, R81, R5, 0x2, P4 ;  /* 0x0000005114057211 */ /* 0x000fc600020f1405 */
[----:B------:R0:W-:Y:S01]  /*2610*/  @P2 STG.E desc[UR36][R6.64], R83 ;  /* 0x0000005306002986 */ /* 0x0001e2000c101924 */
[----:B------:R-:W-:Y:S05]  /*2620*/  @!P3 BRA `(.L_x_39) ;  /* 0x000000000004b947 */ /* 0x000fea0003800000 */
[----:B------:R1:W5:Y:S02]  /*2630*/  LDG.E.LTC128B R19, desc[UR36][R4.64+0x4] ;  /* 0x0000042404137981 */ /* 0x000364000c1e1920 */
.L_x_39:
[----:B------:R-:W-:Y:S05]  /*2640*/  BSYNC B1 ;  /* 0x0000000000017941 */ /* 0x000fea0003800000 */
.L_x_38:
[----:B-----5:R-:W-:Y:S01]  /*2650*/  LOP3.LUT R12, R19, 0xffffe000, RZ, 0xc0, !PT ;  /* 0xffffe000130c7812 */ /* 0x020fe200078ec0ff */
[----:B------:R-:W-:Y:S01]  /*2660*/  IMAD.IADD R75, R75, 0x1, R69 ;  /* 0x000000014b4b7824 */ /* 0x000fe200078e0245 */
[----:B------:R-:W-:Y:S02]  /*2670*/  IADD3 R10, P2, R10, R68, RZ ;  /* 0x000000440a0a7210 */ /* 0x000fe40007f5e0ff */
[----:B------:R-:W-:Y:S01]  /*2680*/  ISETP.GT.AND P1, PT, R0, 0x8, P1 ;  /* 0x000000080000780c */ /* 0x000fe20000f24270 */
[----:B------:R-:W-:Y:S02]  /*2690*/  FMUL R12, R12, R59 ;  /* 0x0000003b0c0c7220 */ /* 0x000fe40000400000 */
[----:B------:R-:W-:Y:S02]  /*26a0*/  IMAD.X R11, R75, 0x1, R11, P2 ;  /* 0x000000014b0b7824 */ /* 0x000fe400010e060b */
[----:B------:R-:W-:Y:S01]  /*26b0*/  FFMA R25, R25, R58, R12 ;  /* 0x0000003a19197223 */ /* 0x000fe2000000000c */
[----:B------:R-:W-:-:S04]  /*26c0*/  LEA R12, P2, R10, R80, 0x2 ;  /* 0x000000500a0c7211 */ /* 0x000fc800078410ff */
[----:B------:R-:W-:Y:S02]  /*26d0*/  F2FP.TF32.F32.PACK_B R25, R25 ;  /* 0x00000019ff19723e */ /* 0x000fe400024050ff */
[----:B------:R-:W-:-:S03]  /*26e0*/  LEA.HI.X R13, R10, R81, R11, 0x2, P2 ;  /* 0x000000510a0d7211 */ /* 0x000fc600010f140b */
[----:B------:R2:W-:Y:S04]  /*26f0*/  @P3 STG.E desc[UR36][R6.64+0x4], R25 ;  /* 0x0000041906003986 */ /* 0x0005e8000c101924 */
[----:B------:R-:W3:Y:S01]  /*2700*/  @P1 LDG.E.LTC128B R19, desc[UR36][R12.64] ;  /* 0x000000240c131981 */ /* 0x000ee2000c1e1920 */
[----:B------:R-:W-:Y:S01]  /*2710*/  IADD3 R14, P2, P3, R8, R68, R14 ;  /* 0x00000044080e7210 */ /* 0x000fe20007b5e00e */
[----:B------:R-:W-:Y:S01]  /*2720*/  BSSY B1, `(.L_x_40) ;  /* 0x0000011000017945 */ /* 0x000fe20003800000 */
[C---:B------:R-:W-:Y:S02]  /*2730*/  SHF.L.U64.HI R11, R76.reuse, 0x5, R77 ;  /* 0x000000054c0b7819 */ /* 0x040fe4000001024d */
[----:B------:R-:W-:Y:S02]  /*2740*/  IADD3.X R15, R9, R75, R15, P2, P3 ;  /* 0x0000004b090f7210 */ /* 0x000fe400017e640f */
[----:B------:R-:W-:-:S02]  /*2750*/  LEA R10, P2, R76, R6, 0x5 ;  /* 0x000000064c0a7211 */ /* 0x000fc400078428ff */
[----:B------:R-:W-:Y:S01]  /*2760*/  ISETP.GT.AND P0, PT, R0, 0x8, P0 ;  /* 0x000000080000780c */ /* 0x000fe20000704270 */
[----:B------:R-:W-:-:S04]  /*2770*/  IMAD.WIDE.U32 R14, R2, R74, R14 ;  /* 0x0000004a020e7225 */ /* 0x000fc800078e000e */
[----:B------:R-:W-:Y:S02]  /*2780*/  IMAD.X R11, R11, 0x1, R7, P2 ;  /* 0x000000010b0b7824 */ /* 0x000fe400010e0607 */
[----:B------:R-:W-:Y:S01]  /*2790*/  IMAD.IADD R2, R71, 0x1, R15 ;  /* 0x0000000147027824 */ /* 0x000fe200078e020f */
[----:B---3--:R-:W-:-:S05]  /*27a0*/  LOP3.LUT R8, R19, 0xffffe000, RZ, 0xc0, !PT ;  /* 0xffffe00013087812 */ /* 0x008fca00078ec0ff */
[----:B------:R-:W-:Y:S01]  /*27b0*/  FMUL R9, R8, R59 ;  /* 0x0000003b08097220 */ /* 0x000fe20000400000 */
[----:B------:R-:W-:-:S03]  /*27c0*/  LEA R8, P3, R14, R80, 0x2 ;  /* 0x000000500e087211 */ /* 0x000fc600078610ff */
[----:B------:R-:W-:Y:S01]  /*27d0*/  FFMA R21, R26, R58, R9 ;  /* 0x0000003a1a157223 */ /* 0x000fe20000000009 */
[----:B------:R-:W-:-:S04]  /*27e0*/  LEA.HI.X R9, R14, R81, R2, 0x2, P3 ;  /* 0x000000510e097211 */ /* 0x000fc800018f1402 */
[----:B------:R-:W-:-:S05]  /*27f0*/  F2FP.TF32.F32.PACK_B R21, R21 ;  /* 0x00000015ff15723e */ /* 0x000fca00024050ff */
[----:B------:R2:W-:Y:S01]  /*2800*/  @P1 STG.E desc[UR36][R10.64], R21 ;  /* 0x000000150a001986 */ /* 0x0005e2000c101924 */
[----:B------:R-:W-:Y:S05]  /*2810*/  @!P0 BRA `(.L_x_41) ;  /* 0x0000000000048947 */ /* 0x000fea0003800000 */
[----:B------:R3:W5:Y:S02]  /*2820*/  LDG.E.LTC128B R19, desc[UR36][R8.64+0x4] ;  /* 0x0000042408137981 */ /* 0x000764000c1e1920 */
.L_x_41:
[----:B------:R-:W-:Y:S05]  /*2830*/  BSYNC B1 ;  /* 0x0000000000017941 */ /* 0x000fea0003800000 */
.L_x_40:
[----:B-----5:R-:W-:Y:S01]  /*2840*/  LOP3.LUT R2, R19, 0xffffe000, RZ, 0xc0, !PT ;  /* 0xffffe00013027812 */ /* 0x020fe200078ec0ff */
[----:B------:R-:W-:Y:S01]  /*2850*/  BSSY B1, `(.L_x_42) ;  /* 0x0000009000017945 */ /* 0x000fe20003800000 */
[----:B------:R-:W-:-:S03]  /*2860*/  ISETP.GT.AND P1, PT, R3, 0x8, PT ;  /* 0x000000080300780c */ /* 0x000fc60003f24270 */
[----:B------:R-:W-:Y:S01]  /*2870*/  FMUL R2, R2, R59 ;  /* 0x0000003b02027220 */ /* 0x000fe20000400000 */
[----:B------:R-:W-:-:S03]  /*2880*/  ISETP.GT.AND P2, PT, R0, RZ, P1 ;  /* 0x000000ff0000720c */ /* 0x000fc60000f44270 */
[----:B------:R-:W-:-:S05]  /*2890*/  FFMA R27, R27, R58, R2 ;  /* 0x0000003a1b1b7223 */ /* 0x000fca0000000002 */
[----:B------:R-:W-:-:S05]  /*28a0*/  F2FP.TF32.F32.PACK_B R27, R27 ;  /* 0x0000001bff1b723e */ /* 0x000fca00024050ff */
[----:B------:R4:W-:Y:S01]  /*28b0*/  @P0 STG.E desc[UR36][R10.64+0x4], R27 ;  /* 0x0000041b0a000986 */ /* 0x0009e2000c101924 */
[----:B------:R-:W-:Y:S05]  /*28c0*/  @!P2 BRA `(.L_x_43) ;  /* 0x000000000004a947 */ /* 0x000fea0003800000 */
[----:B------:R0:W5:Y:S02]  /*28d0*/  LDG.E.LTC128B R19, desc[UR36][R4.64+0x20] ;  /* 0x0000202404137981 */ /* 0x000164000c1e1920 */
.L_x_43:
[----:B------:R-:W-:Y:S05]  /*28e0*/  BSYNC B1 ;  /* 0x0000000000017941 */ /* 0x000fea0003800000 */
.L_x_42:
        /* <DEDUP_REMOVED lines=10> */
.L_x_45:
[----:B------:R-:W-:Y:S05]  /*2990*/  BSYNC B1 ;  /* 0x0000000000017941 */ /* 0x000fea0003800000 */
.L_x_44:
[----:B-----5:R-:W-:Y:S01]  /*29a0*/  LOP3.LUT R2, R19, 0xffffe000, RZ, 0xc0, !PT ;  /* 0xffffe00013027812 */ /* 0x020fe200078ec0ff */
[----:B------:R-:W-:Y:S01]  /*29b0*/  BSSY B1, `(.L_x_46) ;  /* 0x0000008000017945 */ /* 0x000fe20003800000 */
[----:B------:R-:W-:-:S03]  /*29c0*/  ISETP.GT.AND P1, PT, R0, 0x8, P1 ;  /* 0x000000080000780c */ /* 0x000fc60000f24270 */
[----:B------:R-:W-:-:S04]  /*29d0*/  FMUL R2, R2, R59 ;  /* 0x0000003b02027220 */ /* 0x000fc80000400000 */
[----:B------:R-:W-:-:S05]  /*29e0*/  FFMA R29, R29, R58, R2 ;  /* 0x0000003a1d1d7223 */ /* 0x000fca0000000002 */
[----:B------:R-:W-:-:S05]  /*29f0*/  F2FP.TF32.F32.PACK_B R29, R29 ;  /* 0x0000001dff1d723e */ /* 0x000fca00024050ff */
[----:B------:R0:W-:Y:S01]  /*2a00*/  @P3 STG.E desc[UR36][R6.64+0x24], R29 ;  /* 0x0000241d06003986 */ /* 0x0001e2000c101924 */
[----:B------:R-:W-:Y:S05]  /*2a10*/  @!P1 BRA `(.L_x_47) ;  /* 0x0000000000049947 */ /* 0x000fea0003800000 */
[----:B------:R0:W5:Y:S02]  /*2a20*/  LDG.E.LTC128B R19, desc[UR36][R8.64+0x20] ;  /* 0x0000202408137981 */ /* 0x000164000c1e1920 */
.L_x_47:
[----:B------:R-:W-:Y:S05]  /*2a30*/  BSYNC B1 ;  /* 0x0000000000017941 */ /* 0x000fea0003800000 */
.L_x_46:
[----:B-----5:R-:W-:Y:S01]  /*2a40*/  LOP3.LUT R2, R19, 0xffffe000, RZ, 0xc0, !PT ;  /* 0xffffe00013027812 */ /* 0x020fe200078ec0ff */
[----:B------:R-:W-:Y:S01]  /*2a50*/  BSSY B1, `(.L_x_48) ;  /* 0x0000008000017945 */ /* 0x000fe20003800000 */
[----:B------:R-:W-:-:S03]  /*2a60*/  ISETP.GT.AND P0, PT, R0, 0x8, P0 ;  /* 0x000000080000780c */ /* 0x000fc60000704270 */
[----:B0-----:R-:W-:-:S04]  /*2a70*/  FMUL R13, R2, R59 ;  /* 0x0000003b020d7220 */ /* 0x001fc80000400000 */
[----:B------:R-:W-:-:S05]  /*2a80*/  FFMA R13, R30, R58, R13 ;  /* 0x0000003a1e0d7223 */ /* 0x000fca000000000d */
[----:B------:R-:W-:-:S05]  /*2a90*/  F2FP.TF32.F32.PACK_B R13, R13 ;  /* 0x0000000dff0d723e */ /* 0x000fca00024050ff */
[----:B------:R0:W-:Y:S01]  /*2aa0*/  @P1 STG.E desc[UR36][R10.64+0x20], R13 ;  /* 0x0000200d0a001986 */ /* 0x0001e2000c101924 */
[----:B------:R-:W-:Y:S05]  /*2ab0*/  @!P0 BRA `(.L_x_49) ;  /* 0x0000000000048947 */ /* 0x000fea0003800000 */
[----:B------:R0:W5:Y:S02]  /*2ac0*/  LDG.E.LTC128B R19, desc[UR36][R8.64+0x24] ;  /* 0x0000242408137981 */ /* 0x000164000c1e1920 */
.L_x_49:
[----:B------:R-:W-:Y:S05]  /*2ad0*/  BSYNC B1 ;  /* 0x0000000000017941 */ /* 0x000fea0003800000 */
.L_x_48:
        /* <DEDUP_REMOVED lines=10> */
.L_x_51:
[----:B------:R-:W-:Y:S05]  /*2b80*/  BSYNC B1 ;  /* 0x0000000000017941 */ /* 0x000fea0003800000 */
.L_x_50:
[----:B-----5:R-:W-:Y:S01]  /*2b90*/  LOP3.LUT R2, R19, 0xffffe000, RZ, 0xc0, !PT ;  /* 0xffffe00013027812 */ /* 0x020fe200078ec0ff */
[----:B------:R-:W-:Y:S01]  /*2ba0*/  BSSY B1, `(.L_x_52) ;  /* 0x0000009000017945 */ /* 0x000fe20003800000 */
[----:B------:R-:W-:-:S03]  /*2bb0*/  ISETP.GT.AND P0, PT, R3, 0x11, PT ;  /* 0x000000110300780c */ /* 0x000fc60003f04270 */
[----:B0-----:R-:W-:Y:S01]  /*2bc0*/  FMUL R13, R2, R59 ;  /* 0x0000003b020d7220 */ /* 0x001fe20000400000 */
[----:B------:R-:W-:-:S03]  /*2bd0*/  ISETP.GT.AND P3, PT, R0, RZ, P0 ;  /* 0x000000ff0000720c */ /* 0x000fc60000764270 */
[----:B------:R-:W-:-:S05]  /*2be0*/  FFMA R13, R32, R58, R13 ;  /* 0x0000003a200d7223 */ /* 0x000fca000000000d */
[----:B------:R-:W-:-:S05]  /*2bf0*/  F2FP.TF32.F32.PACK_B R13, R13 ;  /* 0x0000000dff0d723e */ /* 0x000fca00024050ff */
[----:B------:R0:W-:Y:S01]  /*2c00*/  @P2 STG.E desc[UR36][R6.64+0x40], R13 ;  /* 0x0000400d06002986 */ /* 0x0001e2000c101924 */
[----:B------:R-:W-:Y:S05]  /*2c10*/  @!P3 BRA `(.L_x_53) ;  /* 0x000000000004b947 */ /* 0x000fea0003800000 */
[----:B------:R0:W5:Y:S02]  /*2c20*/  LDG.E.LTC128B R19, desc[UR36][R4.64+0x44] ;  /* 0x0000442404137981 */ /* 0x000164000c1e1920 */
.L_x_53:
[----:B------:R-:W-:Y:S05]  /*2c30*/  BSYNC B1 ;  /* 0x0000000000017941 */ /* 0x000fea0003800000 */
.L_x_52:
        /* <DEDUP_REMOVED lines=9> */
.L_x_55:
[----:B------:R-:W-:Y:S05]  /*2cd0*/  BSYNC B1 ;  /* 0x0000000000017941 */ /* 0x000fea0003800000 */
.L_x_54:
        /* <DEDUP_REMOVED lines=9> */
.L_x_57:
[----:B------:R-:W-:Y:S05]  /*2d70*/  BSYNC B1 ;  /* 0x0000000000017941 */ /* 0x000fea0003800000 */
.L_x_56:
        /* <DEDUP_REMOVED lines=10> */
.L_x_59:
[----:B------:R-:W-:Y:S05]  /*2e20*/  BSYNC B1 ;  /* 0x0000000000017941 */ /* 0x000fea0003800000 */
.L_x_58:
        /* <DEDUP_REMOVED lines=10> */
.L_x_61:
[----:B------:R-:W-:Y:S05]  /*2ed0*/  BSYNC B1 ;  /* 0x0000000000017941 */ /* 0x000fea0003800000 */
.L_x_60:
        /* <DEDUP_REMOVED lines=9> */
.L_x_63:
[----:B------:R-:W-:Y:S05]  /*2f70*/  BSYNC B1 ;  /* 0x0000000000017941 */ /* 0x000fea0003800000 */
.L_x_62:
        /* <DEDUP_REMOVED lines=9> */
.L_x_65:
[----:B------:R-:W-:Y:S05]  /*3010*/  BSYNC B1 ;  /* 0x0000000000017941 */ /* 0x000fea0003800000 */
.L_x_64:
        /* <DEDUP_REMOVED lines=10> */
.L_x_67:
[----:B------:R-:W-:Y:S05]  /*30c0*/  BSYNC B1 ;  /* 0x0000000000017941 */ /* 0x000fea0003800000 */
.L_x_66:
        /* <DEDUP_REMOVED lines=10> */
.L_x_69:
[----:B------:R-:W-:Y:S05]  /*3170*/  BSYNC B1 ;  /* 0x0000000000017941 */ /* 0x000fea0003800000 */
.L_x_68:
        /* <DEDUP_REMOVED lines=9> */
.L_x_71:
[----:B------:R-:W-:Y:S05]  /*3210*/  BSYNC B1 ;  /* 0x0000000000017941 */ /* 0x000fea0003800000 */
.L_x_70:
        /* <DEDUP_REMOVED lines=9> */
.L_x_73:
[----:B------:R-:W-:Y:S05]  /*32b0*/  BSYNC B1 ;  /* 0x0000000000017941 */ /* 0x000fea0003800000 */
.L_x_72:
        /* <DEDUP_REMOVED lines=10> */
.L_x_75:
[----:B------:R-:W-:Y:S05]  /*3360*/  BSYNC B1 ;  /* 0x0000000000017941 */ /* 0x000fea0003800000 */
.L_x_74:
        /* <DEDUP_REMOVED lines=10> */
.L_x_77:
[----:B------:R-:W-:Y:S05]  /*3410*/  BSYNC B1 ;  /* 0x0000000000017941 */ /* 0x000fea0003800000 */
.L_x_76:
        /* <DEDUP_REMOVED lines=9> */
.L_x_79:
[----:B------:R-:W-:Y:S05]  /*34b0*/  BSYNC B1 ;  /* 0x0000000000017941 */ /* 0x000fea0003800000 */
.L_x_78:
        /* <DEDUP_REMOVED lines=9> */
.L_x_81:
[----:B------:R-:W-:Y:S05]  /*3550*/  BSYNC B1 ;  /* 0x0000000000017941 */ /* 0x000fea0003800000 */
.L_x_80:
        /* <DEDUP_REMOVED lines=10> */
.L_x_83:
[----:B------:R-:W-:Y:S05]  /*3600*/  BSYNC B1 ;  /* 0x0000000000017941 */ /* 0x000fea0003800000 */
.L_x_82:
        /* <DEDUP_REMOVED lines=10> */
.L_x_85:
[----:B------:R-:W-:Y:S05]  /*36b0*/  BSYNC B1 ;  /* 0x0000000000017941 */ /* 0x000fea0003800000 */
.L_x_84:
        /* <DEDUP_REMOVED lines=9> */
.L_x_87:
[----:B------:R-:W-:Y:S05]  /*3750*/  BSYNC B1 ;  /* 0x0000000000017941 */ /* 0x000fea0003800000 */
.L_x_86:
        /* <DEDUP_REMOVED lines=9> */
.L_x_89:
[----:B------:R-:W-:Y:S05]  /*37f0*/  BSYNC B1 ;  /* 0x0000000000017941 */ /* 0x000fea0003800000 */
.L_x_88:
        /* <DEDUP_REMOVED lines=10> */
.L_x_91:
[----:B------:R-:W-:Y:S05]  /*38a0*/  BSYNC B1 ;  /* 0x0000000000017941 */ /* 0x000fea0003800000 */
.L_x_90:
[----:B-----5:R-:W-:Y:S01]  /*38b0*/  LOP3.LUT R2, R19, 0xffffe000, RZ, 0xc0, !PT ;  /* 0xffffe00013027812 */ /* 0x020fe200078ec0ff */
[----:B------:R-:W-:Y:S01]  /*38c0*/  BSSY B1, `(.L_x_92) ;  /* 0x000000b000017945 */ /* 0x000fe20003800000 */
[----:B------:R-:W-:Y:S01]  /*38d0*/  ISETP.GT.AND P0, PT, R3, 0x39, PT ;  /* 0x000000390300780c */ /* 0x000fe20003f04270 */
[----:B------:R-:W-:Y:S02]  /*38e0*/  @P2 IMAD.MOV.U32 R3, RZ, RZ, R7 ;  /* 0x000000ffff032224 */ /* 0x000fe400078e0007 */
[----:B0-----:R-:W-:Y:S01]  /*38f0*/  FMUL R13, R2, R59 ;  /* 0x0000003b020d7220 */ /* 0x001fe20000400000 */
[----:B------:R-:W-:Y:S01]  /*3900*/  @P2 IMAD.MOV.U32 R2, RZ, RZ, R6 ;  /* 0x000000ffff022224 */ /* 0x000fe200078e0006 */
[----:B------:R-:W-:Y:S02]  /*3910*/  ISETP.GT.AND P3, PT, R0, RZ, P0 ;  /* 0x000000ff0000720c */ /* 0x000fe40000764270 */
[----:B------:R-:W-:-:S05]  /*3920*/  FFMA R13, R52, R58, R13 ;  /* 0x0000003a340d7223 */ /* 0x000fca000000000d */
[----:B------:R-:W-:-:S05]  /*3930*/  F2FP.TF32.F32.PACK_B R13, R13 ;  /* 0x0000000dff0d723e */ /* 0x000fca00024050ff */
[----:B------:R0:W-:Y:S01]  /*3940*/  @P2 STG.E desc[UR36][R2.64+0xe0], R13 ;  /* 0x0000e00d02002986 */ /* 0x0001e2000c101924 */
[----:B------:R-:W-:Y:S05]  /*3950*/  @!P3 BRA `(.L_x_93) ;  /* 0x000000000004b947 */ /* 0x000fea0003800000 */
[----:B------:R0:W5:Y:S02]  /*3960*/  LDG.E.LTC128B R19, desc[UR36][R4.64+0xe4] ;  /* 0x0000e42404137981 */ /* 0x000164000c1e1920 */
.L_x_93:
[----:B------:R-:W-:Y:S05]  /*3970*/  BSYNC B1 ;  /* 0x0000000000017941 */ /* 0x000fea0003800000 */
.L_x_92:
[----:B0----5:R-:W-:Y:S01]  /*3980*/  LOP3.LUT R2, R19, 0xffffe000, RZ, 0xc0, !PT ;  /* 0xffffe00013027812 */ /* 0x021fe200078ec0ff */
        /* <DEDUP_REMOVED lines=8> */
.L_x_95:
[----:B------:R-:W-:Y:S05]  /*3a10*/  BSYNC B1 ;  /* 0x0000000000017941 */ /* 0x000fea0003800000 */
.L_x_94:
[----:B-----5:R-:W-:Y:S01]  /*3a20*/  LOP3.LUT R2, R19, 0xffffe000, RZ, 0xc0, !PT ;  /* 0xffffe00013027812 */ /* 0x020fe200078ec0ff */
[----:B------:R-:W-:Y:S01]  /*3a30*/  BSSY B1, `(.L_x_96) ;  /* 0x000000a000017945 */ /* 0x000fe20003800000 */
[----:B------:R-:W-:-:S03]  /*3a40*/  ISETP.GT.AND P0, PT, R0, 0x8, P0 ;  /* 0x000000080000780c */ /* 0x000fc60000704270 */
[----:B------:R-:W-:Y:S01]  /*3a50*/  FMUL R3, R2, R59 ;  /* 0x0000003b02037220 */ /* 0x000fe20000400000 */
[----:B------:R-:W-:-:S03]  /*3a60*/  @P1 IMAD.MOV.U32 R2, RZ, RZ, R10 ;  /* 0x000000ffff021224 */ /* 0x000fc600078e000a */
[----:B-1----:R-:W-:Y:S01]  /*3a70*/  FFMA R5, R54, R58, R3 ;  /* 0x0000003a36057223 */ /* 0x002fe20000000003 */
[----:B------:R-:W-:-:S04]  /*3a80*/  @P1 IMAD.MOV.U32 R3, RZ, RZ, R11 ;  /* 0x000000ffff031224 */ /* 0x000fc800078e000b */
[----:B------:R-:W-:-:S05]  /*3a90*/  F2FP.TF32.F32.PACK_B R5, R5 ;  /* 0x00000005ff05723e */ /* 0x000fca00024050ff */
[----:B------:R1:W-:Y:S01]  /*3aa0*/  @P1 STG.E desc[UR36][R2.64+0xe0], R5 ;  /* 0x0000e00502001986 */ /* 0x0003e2000c101924 */
[----:B------:R-:W-:Y:S05]  /*3ab0*/  @!P0 BRA `(.L_x_97) ;  /* 0x0000000000048947 */ /* 0x000fea0003800000 */
[----:B------:R0:W5:Y:S02]  /*3ac0*/  LDG.E.LTC128B R19, desc[UR36][R8.64+0xe4] ;  /* 0x0000e42408137981 */ /* 0x000164000c1e1920 */
.L_x_97:
[----:B------:R-:W-:Y:S05]  /*3ad0*/  BSYNC B1 ;  /* 0x0000000000017941 */ /* 0x000fea0003800000 */
.L_x_96:
[----:B------:R-:W-:Y:S05]  /*3ae0*/  @!P0 BRA `(.L_x_98) ;  /* 0x0000000800a88947 */ /* 0x000fea0003800000 */
[----:B-----5:R-:W-:-:S05]  /*3af0*/  LOP3.LUT R0, R19, 0xffffe000, RZ, 0xc0, !PT ;  /* 0xffffe00013007812 */ /* 0x020fca00078ec0ff */
[----:B------:R-:W-:-:S04]  /*3b00*/  FMUL R0, R0, R59 ;  /* 0x0000003b00007220 */ /* 0x000fc80000400000 */
[----:B------:R-:W-:-:S05]  /*3b10*/  FFMA R55, R55, R58, R0 ;  /* 0x0000003a37377223 */ /* 0x000fca0000000000 */
[----:B------:R-:W-:-:S05]  /*3b20*/  F2FP.TF32.F32.PACK_B R55, R55 ;  /* 0x00000037ff37723e */ /* 0x000fca00024050ff */
[----:B------:R0:W-:Y:S01]  /*3b30*/  STG.E desc[UR36][R10.64+0xe4], R55 ;  /* 0x0000e4370a007986 */ /* 0x0001e2000c101924 */
[----:B------:R-:W-:Y:S05]  /*3b40*/  BRA `(.L_x_98) ;  /* 0x0000000800907947 */ /* 0x000fea0003800000 */
.L_x_37:
[----:B------:R-:W-:Y:S01]  /*3b50*/  ISETP.GT.AND P3, PT, R3, 0x1, PT ;  /* 0x000000010300780c */ /* 0x000fe20003f64270 */
[----:B------:R-:W-:Y:S01]  /*3b60*/  ULDC.64 UR4, c[0x0][0x5c0] ;  /* 0x0001700000047ab9 */ /* 0x000fe20000000a00 */
[-C--:B------:R-:W-:Y:S01]  /*3b70*/  FMUL R9, R24, R58.reuse ;  /* 0x0000003a18097220 */ /* 0x080fe20000400000 */
[----:B------:R-:W-:Y:S01]  /*3b80*/  LEA R4, P4, R70, UR4, 0x2 ;  /* 0x0000000446047c11 */ /* 0x000fe2000f8810ff */
[-C--:B------:R-:W-:Y:S01]  /*3b90*/  FMUL R25, R25, R58.reuse ;  /* 0x0000003a19197220 */ /* 0x080fe20000400000 */
[----:B------:R-:W-:Y:S01]  /*3ba0*/  ISETP.GT.AND P0, PT, R0, RZ, P3 ;  /* 0x000000ff0000720c */ /* 0x000fe20001f04270 */
[-C--:B------:R-:W-:Y:S01]  /*3bb0*/  FMUL R11, R26, R58.reuse ;  /* 0x0000003a1a0b7220 */ /* 0x080fe20000400000 */
[----:B------:R-:W-:Y:S01]  /*3bc0*/  LEA.HI.X R5, R70, UR5, R7, 0x2, P4 ;  /* 0x0000000546057c11 */ /* 0x000fe2000a0f1407 */
[-C--:B------:R-:W-:Y:S01]  /*3bd0*/  FMUL R27, R27, R58.reuse ;  /* 0x0000003a1b1b7220 */ /* 0x080fe20000400000 */
[----:B------:R-:W-:Y:S01]  /*3be0*/  F2FP.TF32.F32.PACK_B R9, R9 ;  /* 0x00000009ff09723e */ /* 0x000fe200024050ff */
[-C--:B------:R-:W-:Y:S01]  /*3bf0*/  FMUL R29, R29, R58.reuse ;  /* 0x0000003a1d1d7220 */ /* 0x080fe20000400000 */
[----:B------:R-:W-:Y:S01]  /*3c00*/  F2FP.TF32.F32.PACK_B R25, R25 ;  /* 0x00000019ff19723e */ /* 0x000fe200024050ff */
[----:B------:R-:W-:Y:S01]  /*3c10*/  FMUL R31, R31, R58 ;  /* 0x0000003a1f1f7220 */ /* 0x000fe20000400000 */
[C---:B------:R-:W-:Y:S01]  /*3c20*/  SHF.L.U64.HI R77, R76.reuse, 0x5, R77 ;  /* 0x000000054c4d7819 */ /* 0x040fe2000001024d */
[----:B------:R1:W-:Y:S01]  /*3c30*/  @P2 STG.E desc[UR36][R4.64], R9 ;  /* 0x0000000904002986 */ /* 0x0003e2000c101924 */
[----:B------:R-:W-:Y:S01]  /*3c40*/  LEA R6, P4, R76, R4, 0x5 ;  /* 0x000000044c067211 */ /* 0x000fe200078828ff */
[-C--:B0-----:R-:W-:Y:S01]  /*3c50*/  FMUL R13, R32, R58.reuse ;  /* 0x0000003a200d7220 */ /* 0x081fe20000400000 */
[C---:B------:R-:W-:Y:S01]  /*3c60*/  ISETP.GT.AND P1, PT, R0.reuse, 0x8, P1 ;  /* 0x000000080000780c */ /* 0x040fe20000f24270 */
[----:B------:R-:W-:Y:S01]  /*3c70*/  @P0 STG.E desc[UR36][R4.64+0x4], R25 ;  /* 0x0000041904000986 */ /* 0x000fe2000c101924 */
[----:B------:R-:W-:Y:S01]  /*3c80*/  ISETP.GT.AND P2, PT, R3, 0x8, PT ;  /* 0x000000080300780c */ /* 0x000fe20003f44270 */
[----:B------:R-:W-:Y:S01]  /*3c90*/  IMAD.X R7, R77, 0x1, R5, P4 ;  /* 0x000000014d077824 */ /* 0x000fe200020e0605 */
[C---:B------:R-:W-:Y:S01]  /*3ca0*/  ISETP.GT.AND P3, PT, R0.reuse, 0x8, P3 ;  /* 0x000000080000780c */ /* 0x040fe20001f64270 */
[-C--:B------:R-:W-:Y:S01]  /*3cb0*/  FMUL R33, R33, R58.reuse ;  /* 0x0000003a21217220 */ /* 0x080fe20000400000 */
[----:B------:R-:W-:Y:S01]  /*3cc0*/  ISETP.GT.AND P0, PT, R3, 0x9, PT ;  /* 0x000000090300780c */ /* 0x000fe20003f04270 */
[-C--:B------:R-:W-:Y:S01]  /*3cd0*/  FMUL R35, R35, R58.reuse ;  /* 0x0000003a23237220 */ /* 0x080fe20000400000 */
[----:B------:R-:W-:Y:S01]  /*3ce0*/  ISETP.GT.AND P5, PT, R0, RZ, P2 ;  /* 0x000000ff0000720c */ /* 0x000fe200017a4270 */
[-C--:B-1----:R-:W-:Y:S01]  /*3cf0*/  FMUL R9, R28, R58.reuse ;  /* 0x0000003a1c097220 */ /* 0x082fe20000400000 */
[C---:B------:R-:W-:Y:S01]  /*3d00*/  ISETP.GT.AND P4, PT, R0.reuse, RZ, P0 ;  /* 0x000000ff0000720c */ /* 0x040fe20000784270 */
[-C--:B------:R-:W-:Y:S01]  /*3d10*/  FMUL R37, R37, R58.reuse ;  /* 0x0000003a25257220 */ /* 0x080fe20000400000 */
[----:B------:R-:W-:Y:S01]  /*3d20*/  F2FP.TF32.F32.PACK_B R11, R11 ;  /* 0x0000000bff0b723e */ /* 0x000fe200024050ff */
[-C--:B------:R-:W-:Y:S01]  /*3d30*/  FMUL R39, R39, R58.reuse ;  /* 0x0000003a27277220 */ /* 0x080fe20000400000 */
[----:B------:R-:W-:Y:S01]  /*3d40*/  F2FP.TF32.F32.PACK_B R27, R27 ;  /* 0x0000001bff1b723e */ /* 0x000fe200024050ff */
[-C--:B------:R-:W-:Y:S01]  /*3d50*/  FMUL R41, R41, R58.reuse ;  /* 0x0000003a29297220 */ /* 0x080fe20000400000 */
[----:B------:R-:W-:Y:S01]  /*3d60*/  F2FP.TF32.F32.PACK_B R9, R9 ;  /* 0x00000009ff09723e */ /* 0x000fe200024050ff */
[----:B------:R0:W-:Y:S01]  /*3d70*/  @P1 STG.E desc[UR36][R6.64], R11 ;  /* 0x0000000b06001986 */ /* 0x0001e2000c101924 */
[----:B------:R-:W-:Y:S01]  /*3d80*/  F2FP.TF32.F32.PACK_B R29, R29 ;  /* 0x0000001dff1d723e */ /* 0x000fe200024050ff */
[-C--:B------:R-:W-:Y:S01]  /*3d90*/  FMUL R43, R43, R58.reuse ;  /* 0x0000003a2b2b7220 */ /* 0x080fe20000400000 */
[C---:B------:R-:W-:Y:S01]  /*3da0*/  ISETP.GT.AND P1, PT, R3.reuse, 0x10, PT ;  /* 0x000000100300780c */ /* 0x040fe20003f24270 */
[----:B------:R-:W-:Y:S01]  /*3db0*/  @P3 STG.E desc[UR36][R6.64+0x4], R27 ;  /* 0x0000041b06003986 */ /* 0x000fe2000c101924 */
[----:B------:R-:W-:Y:S01]  /*3dc0*/  ISETP.GT.AND P3, PT, R3, 0x11, PT ;  /* 0x000000110300780c */ /* 0x000fe20003f64270 */
[-C--:B------:R-:W-:Y:S01]  /*3dd0*/  FMUL R45, R45, R58.reuse ;  /* 0x0000003a2d2d7220 */ /* 0x080fe20000400000 */
[C---:B------:R-:W-:Y:S01]  /*3de0*/  ISETP.GT.AND P2, PT, R0.reuse, 0x8, P2 ;  /* 0x000000080000780c */ /* 0x040fe20001744270 */
[----:B------:R1:W-:Y:S01]  /*3df0*/  @P5 STG.E desc[UR36][R4.64+0x20], R9 ;  /* 0x0000200904005986 */ /* 0x0003e2000c101924 */
[C---:B------:R-:W-:Y:S01]  /*3e00*/  ISETP.GT.AND P0, PT, R0.reuse, 0x8, P0 ;  /* 0x000000080000780c */ /* 0x040fe20000704270 */
[-C--:B------:R-:W-:Y:S01]  /*3e10*/  FMUL R47, R47, R58.reuse ;  /* 0x0000003a2f2f7220 */ /* 0x080fe20000400000 */
[----:B------:R-:W-:Y:S01]  /*3e20*/  ISETP.GT.AND P5, PT, R0, RZ, P1 ;  /* 0x000000ff0000720c */ /* 0x000fe20000fa4270 */
[----:B------:R-:W-:Y:S01]  /*3e30*/  @P4 STG.E desc[UR36][R4.64+0x24], R29 ;  /* 0x0000241d04004986 */ /* 0x000fe2000c101924 */
[-C--:B0-----:R-:W-:Y:S01]  /*3e40*/  FMUL R11, R30, R58.reuse ;  /* 0x0000003a1e0b7220 */ /* 0x081fe20000400000 */
[----:B------:R-:W-:Y:S01]  /*3e50*/  ISETP.GT.AND P4, PT, R0, RZ, P3 ;  /* 0x000000ff0000720c */ /* 0x000fe20001f84270 */
[-C--:B------:R-:W-:Y:S01]  /*3e60*/  FMUL R49, R49, R58.reuse ;  /* 0x0000003a31317220 */ /* 0x080fe20000400000 */
[----:B------:R-:W-:Y:S01]  /*3e70*/  F2FP.TF32.F32.PACK_B R31, R31 ;  /* 0x0000001fff1f723e */ /* 0x000fe200024050ff */
[-C--:B------:R-:W-:Y:S01]  /*3e80*/  FMUL R51, R51, R58.reuse ;  /* 0x0000003a33337220 */ /* 0x080fe20000400000 */
[----:B------:R-:W-:Y:S01]  /*3e90*/  F2FP.TF32.F32.PACK_B R11, R11 ;  /* 0x0000000bff0b723e */ /* 0x000fe200024050ff */
[-C--:B------:R-:W-:Y:S01]  /*3ea0*/  FMUL R15, R52, R58.reuse ;  /* 0x0000003a340f7220 */ /* 0x080fe20000400000 */
[----:B------:R-:W-:Y:S01]  /*3eb0*/  F2FP.TF32.F32.PACK_B R13, R13 ;  /* 0x0000000dff0d723e */ /* 0x000fe200024050ff */
[-C--:B-1----:R-:W-:Y:S01]  /*3ec0*/  FMUL R9, R34, R58.reuse ;  /* 0x0000003a22097220 */ /* 0x082fe20000400000 */
[----:B------:R-:W-:Y:S01]  /*3ed0*/  F2FP.TF32.F32.PACK_B R33, R33 ;  /* 0x00000021ff21723e */ /* 0x000fe200024050ff */
[----:B------:R0:W-:Y:S01]  /*3ee0*/  @P2 STG.E desc[UR36][R6.64+0x20], R11 ;  /* 0x0000200b06002986 */ /* 0x0001e2000c101924 */
[C---:B------:R-:W-:Y:S01]  /*3ef0*/  ISETP.GT.AND P1, PT, R0.reuse, 0x8, P1 ;  /* 0x000000080000780c */ /* 0x040fe20000f24270 */
[-C--:B------:R-:W-:Y:S01]  /*3f00*/  FMUL R53, R53, R58.reuse ;  /* 0x0000003a35357220 */ /* 0x080fe20000400000 */
[C---:B------:R-:W-:Y:S01]  /*3f10*/  ISETP.GT.AND P2, PT, R3.reuse, 0x19, PT ;  /* 0x000000190300780c */ /* 0x040fe20003f44270 */
[----:B------:R-:W-:Y:S01]  /*3f20*/  @P0 STG.E desc[UR36][R6.64+0x24], R31 ;  /* 0x0000241f06000986 */ /* 0x000fe2000c101924 */
[----:B------:R-:W-:Y:S01]  /*3f30*/  ISETP.GT.AND P0, PT, R3, 0x18, PT ;  /* 0x000000180300780c */ /* 0x000fe20003f04270 */
[----:B------:R-:W-:Y:S01]  /*3f40*/  FMUL R55, R55, R58 ;  /* 0x0000003a37377220 */ /* 0x000fe20000400000 */
[----:B------:R-:W-:Y:S01]  /*3f50*/  F2FP.TF32.F32.PACK_B R9, R9 ;  /* 0x00000009ff09723e */ /* 0x000fe200024050ff */
[----:B------:R1:W-:Y:S01]  /*3f60*/  @P5 STG.E desc[UR36][R4.64+0x40], R13 ;  /* 0x0000400d04005986 */ /* 0x0003e2000c101924 */
[----:B------:R-:W-:-:S02]  /*3f70*/  ISETP.GT.AND P5, PT, R0, RZ, P0 ;  /* 0x000000ff0000720c */ /* 0x000fc400007a4270 */
[----:B------:R-:W-:Y:S01]  /*3f80*/  F2FP.TF32.F32.PACK_B R35, R35 ;  /* 0x00000023ff23723e */ /* 0x000fe200024050ff */
[----:B------:R-:W-:Y:S01]  /*3f90*/  @P4 STG.E desc[UR36][R4.64+0x44], R33 ;  /* 0x0000442104004986 */ /* 0x000fe2000c101924 */
[----:B------:R-:W-:Y:S01]  /*3fa0*/  ISETP.GT.AND P4, PT, R0, 0x8, P3 ;  /* 0x000000080000780c */ /* 0x000fe20001f84270 */
[-C--:B0-----:R-:W-:Y:S01]  /*3fb0*/  FMUL R11, R36, R58.reuse ;  /* 0x0000003a240b7220 */ /* 0x081fe20000400000 */
[----:B------:R-:W-:Y:S01]  /*3fc0*/  ISETP.GT.AND P3, PT, R0, RZ, P2 ;  /* 0x000000ff0000720c */ /* 0x000fe20001764270 */
[----:B------:R0:W-:Y:S01]  /*3fd0*/  @P1 STG.E desc[UR36][R6.64+0x40], R9 ;  /* 0x0000400906001986 */ /* 0x0001e2000c101924 */
[----:B------:R-:W-:Y:S02]  /*3fe0*/  F2FP.TF32.F32.PACK_B R37, R37 ;  /* 0x00000025ff25723e */ /* 0x000fe400024050ff */
[----:B------:R-:W-:Y:S01]  /*3ff0*/  F2FP.TF32.F32.PACK_B R11, R11 ;  /* 0x0000000bff0b723e */ /* 0x000fe200024050ff */
[----:B-1----:R-:W-:Y:S01]  /*4000*/  FMUL R13, R40, R58 ;  /* 0x0000003a280d7220 */ /* 0x002fe20000400000 */
[----:B------:R-:W-:-:S02]  /*4010*/  ISETP.GT.AND P1, PT, R3, 0x20, PT ;  /* 0x000000200300780c */ /* 0x000fc40003f24270 */
[C---:B------:R-:W-:Y:S02]  /*4020*/  ISETP.GT.AND P0, PT, R0.reuse, 0x8, P0 ;  /* 0x000000080000780c */ /* 0x040fe40000704270 */
[----:B------:R-:W-:Y:S01]  /*4030*/  F2FP.TF32.F32.PACK_B R39, R39 ;  /* 0x00000027ff27723e */ /* 0x000fe200024050ff */
[----:B------:R-:W-:Y:S01]  /*4040*/  @P4 STG.E desc[UR36][R6.64+0x44], R35 ;  /* 0x0000442306004986 */ /* 0x000fe2000c101924 */
[----:B------:R-:W-:Y:S01]  /*4050*/  ISETP.GT.AND P4, PT, R0, 0x8, P2 ;  /* 0x000000080000780c */ /* 0x000fe20001784270 */
[----:B0-----:R-:W-:Y:S01]  /*4060*/  FMUL R9, R38, R58 ;  /* 0x0000003a26097220 */ /* 0x001fe20000400000 */
[----:B------:R-:W-:Y:S01]  /*4070*/  ISETP.GT.AND P2, PT, R3, 0x21, PT ;  /* 0x000000210300780c */ /* 0x000fe20003f44270 */
[----:B------:R0:W-:Y:S01]  /*4080*/  @P5 STG.E desc[UR36][R4.64+0x60], R11 ;  /* 0x0000600b04005986 */ /* 0x0001e2000c101924 */
[C---:B------:R-:W-:Y:S02]  /*4090*/  ISETP.GT.AND P5, PT, R0.reuse, RZ, P1 ;  /* 0x000000ff0000720c */ /* 0x040fe40000fa4270 */
[----:B------:R-:W-:Y:S01]  /*40a0*/  F2FP.TF32.F32.PACK_B R9, R9 ;  /* 0x00000009ff09723e */ /* 0x000fe200024050ff */
[----:B------:R-:W-:Y:S01]  /*40b0*/  @P3 STG.E desc[UR36][R4.64+0x64], R37 ;  /* 0x0000642504003986 */ /* 0x000fe2000c101924 */
[----:B------:R-:W-:-:S02]  /*40c0*/  ISETP.GT.AND P3, PT, R0, RZ, P2 ;  /* 0x000000ff0000720c */ /* 0x000fc40001764270 */
[----:B------:R-:W-:Y:S01]  /*40d0*/  F2FP.TF32.F32.PACK_B R13, R13 ;  /* 0x0000000dff0d723e */ /* 0x000fe200024050ff */
[----:B------:R1:W-:Y:S01]  /*40e0*/  @P0 STG.E desc[UR36][R6.64+0x60], R9 ;  /* 0x0000600906000986 */ /* 0x0003e2000c101924 */
[----:B------:R-:W-:Y:S02]  /*40f0*/  F2FP.TF32.F32.PACK_B R41, R41 ;  /* 0x00000029ff29723e */ /* 0x000fe400024050ff */
[----:B------:R-:W-:Y:S01]  /*4100*/  ISETP.GT.AND P1, PT, R0, 0x8, P1 ;  /* 0x000000080000780c */ /* 0x000fe20000f24270 */
[----:B------:R-:W-:Y:S01]  /*4110*/  @P4 STG.E desc[UR36][R6.64+0x64], R39 ;  /* 0x0000642706004986 */ /* 0x000fe2000c101924 */
[C---:B------:R-:W-:Y:S01]  /*4120*/  ISETP.GT.AND P4, PT, R3.reuse, 0x28, PT ;  /* 0x000000280300780c */ /* 0x040fe20003f84270 */
[----:B0-----:R-:W-:Y:S01]  /*4130*/  FMUL R11, R44, R58 ;  /* 0x0000003a2c0b7220 */ /* 0x001fe20000400000 */
[----:B------:R-:W-:Y:S01]  /*4140*/  F2FP.TF32.F32.PACK_B R43, R43 ;  /* 0x0000002bff2b723e */ /* 0x000fe200024050ff */
[----:B------:R0:W-:Y:S01]  /*4150*/  @P5 STG.E desc[UR36][R4.64+0x80], R13 ;  /* 0x0000800d04005986 */ /* 0x0001e2000c101924 */
[----:B------:R-:W-:-:S02]  /*4160*/  ISETP.GT.AND P5, PT, R3, 0x29, PT ;  /* 0x000000290300780c */ /* 0x000fc40003fa4270 */
[----:B------:R-:W-:Y:S01]  /*4170*/  F2FP.TF32.F32.PACK_B R11, R11 ;  /* 0x0000000bff0b723e */ /* 0x000fe200024050ff */
[----:B------:R-:W-:Y:S01]  /*4180*/  @P3 STG.E desc[UR36][R4.64+0x84], R41 ;  /* 0x0000842904003986 */ /* 0x000fe2000c101924 */
[----:B------:R-:W-:Y:S01]  /*4190*/  ISETP.GT.AND P3, PT, R0, 0x8, P2 ;  /* 0x000000080000780c */ /* 0x000fe20001764270 */
[-C--:B-1----:R-:W-:Y:S01]  /*41a0*/  FMUL R9, R42, R58.reuse ;  /* 0x0000003a2a097220 */ /* 0x082fe20000400000 */
[C---:B------:R-:W-:Y:S02]  /*41b0*/  ISETP.GT.AND P2, PT, R0.reuse, RZ, P4 ;  /* 0x000000ff0000720c */ /* 0x040fe40002744270 */
[C---:B------:R-:W-:Y:S02]  /*41c0*/  ISETP.GT.AND P0, PT, R0.reuse, RZ, P5 ;  /* 0x000000ff0000720c */ /* 0x040fe40002f04270 */
[----:B------:R-:W-:Y:S01]  /*41d0*/  ISETP.GT.AND P4, PT, R0, 0x8, P4 ;  /* 0x000000080000780c */ /* 0x000fe20002784270 */
[----:B0-----:R-:W-:Y:S01]  /*41e0*/  FMUL R13, R46, R58 ;  /* 0x0000003a2e0d7220 */ /* 0x001fe20000400000 */
[----:B------:R-:W-:-:S02]  /*41f0*/  F2FP.TF32.F32.PACK_B R9, R9 ;  /* 0x00000009ff09723e */ /* 0x000fc400024050ff */
[----:B------:R-:W-:Y:S02]  /*4200*/  F2FP.TF32.F32.PACK_B R45, R45 ;  /* 0x0000002dff2d723e */ /* 0x000fe400024050ff */
[----:B------:R-:W-:Y:S01]  /*4210*/  ISETP.GT.AND P5, PT, R0, 0x8, P5 ;  /* 0x000000080000780c */ /* 0x000fe20002fa4270 */
[----:B------:R0:W-:Y:S01]  /*4220*/  @P1 STG.E desc[UR36][R6.64+0x80], R9 ;  /* 0x0000800906001986 */ /* 0x0001e2000c101924 */
[C---:B------:R-:W-:Y:S02]  /*4230*/  ISETP.GT.AND P1, PT, R3.reuse, 0x38, PT ;  /* 0x000000380300780c */ /* 0x040fe40003f24270 */
[----:B------:R-:W-:Y:S01]  /*4240*/  F2FP.TF32.F32.PACK_B R13, R13 ;  /* 0x0000000dff0d723e */ /* 0x000fe200024050ff */
[----:B------:R-:W-:Y:S01]  /*4250*/  @P3 STG.E desc[UR36][R6.64+0x84], R43 ;  /* 0x0000842b06003986 */ /* 0x000fe2000c101924 */
[C---:B------:R-:W-:Y:S01]  /*4260*/  ISETP.GT.AND P3, PT, R3.reuse, 0x30, PT ;  /* 0x000000300300780c */ /* 0x040fe20003f64270 */
[----:B------:R-:W-:Y:S01]  /*4270*/  @P4 IMAD.MOV.U32 R2, RZ, RZ, R6 ;  /* 0x000000ffff024224 */ /* 0x000fe200078e0006 */
[----:B------:R-:W-:Y:S01]  /*4280*/  F2FP.TF32.F32.PACK_B R47, R47 ;  /* 0x0000002fff2f723e */ /* 0x000fe200024050ff */
[----:B------:R1:W-:Y:S01]  /*4290*/  @P2 STG.E desc[UR36][R4.64+0xa0], R11 ;  /* 0x0000a00b04002986 */ /* 0x0003e2000c101924 */
[----:B------:R-:W-:-:S02]  /*42a0*/  ISETP.GT.AND P2, PT, R3, 0x31, PT ;  /* 0x000000310300780c */ /* 0x000fc40003f44270 */
[----:B------:R-:W-:Y:S01]  /*42b0*/  F2FP.TF32.F32.PACK_B R49, R49 ;  /* 0x00000031ff31723e */ /* 0x000fe200024050ff */
[----:B------:R-:W-:Y:S01]  /*42c0*/  @P0 STG.E desc[UR36][R4.64+0xa4], R45 ;  /* 0x0000a42d04000986 */ /* 0x000fe2000c101924 */
[----:B------:R-:W-:Y:S01]  /*42d0*/  ISETP.GT.AND P0, PT, R3, 0x39, PT ;  /* 0x000000390300780c */ /* 0x000fe20003f04270 */
[----:B------:R-:W-:Y:S02]  /*42e0*/  @P4 IMAD.MOV.U32 R3, RZ, RZ, R7 ;  /* 0x000000ffff034224 */ /* 0x000fe400078e0007 */
[-C--:B0-----:R-:W-:Y:S01]  /*42f0*/  FMUL R9, R48, R58.reuse ;  /* 0x0000003a30097220 */ /* 0x081fe20000400000 */
[----:B------:R-:W-:Y:S02]  /*4300*/  F2FP.TF32.F32.PACK_B R51, R51 ;  /* 0x00000033ff33723e */ /* 0x000fe400024050ff */
[----:B------:R-:W-:Y:S01]  /*4310*/  F2FP.TF32.F32.PACK_B R15, R15 ;  /* 0x0000000fff0f723e */ /* 0x000fe200024050ff */
[----:B------:R0:W-:Y:S01]  /*4320*/  @P4 STG.E desc[UR36][R2.64+0xa0], R13 ;  /* 0x0000a00d02004986 */ /* 0x0001e2000c101924 */
[----:B------:R-:W-:Y:S01]  /*4330*/  ISETP.GT.AND P4, PT, R0, RZ, P3 ;  /* 0x000000ff0000720c */ /* 0x000fe20001f84270 */
[----:B-1----:R-:W-:Y:S01]  /*4340*/  FMUL R11, R50, R58 ;  /* 0x0000003a320b7220 */ /* 0x002fe20000400000 */
[----:B------:R-:W-:-:S02]  /*4350*/  ISETP.GT.AND P3, PT, R0, 0x8, P3 ;  /* 0x000000080000780c */ /* 0x000fc40001f64270 */
[----:B------:R-:W-:Y:S02]  /*4360*/  F2FP.TF32.F32.PACK_B R9, R9 ;  /* 0x00000009ff09723e */ /* 0x000fe400024050ff */
[----:B------:R-:W-:Y:S02]  /*4370*/  F2FP.TF32.F32.PACK_B R11, R11 ;  /* 0x0000000bff0b723e */ /* 0x000fe400024050ff */
[----:B------:R-:W-:Y:S02]  /*4380*/  F2FP.TF32.F32.PACK_B R53, R53 ;  /* 0x00000035ff35723e */ /* 0x000fe400024050ff */
[----:B------:R-:W-:Y:S01]  /*4390*/  F2FP.TF32.F32.PACK_B R55, R55 ;  /* 0x00000037ff37723e */ /* 0x000fe200024050ff */
[----:B0-----:R-:W-:Y:S02]  /*43a0*/  @P5 IMAD.MOV.U32 R2, RZ, RZ, R6 ;  /* 0x000000ffff025224 */ /* 0x001fe400078e0006 */
[----:B------:R-:W-:Y:S01]  /*43b0*/  FMUL R13, R54, R58 ;  /* 0x0000003a360d7220 */ /* 0x000fe20000400000 */
[----:B------:R-:W-:-:S04]  /*43c0*/  @P5 IMAD.MOV.U32 R3, RZ, RZ, R7 ;  /* 0x000000ffff035224 */ /* 0x000fc800078e0007 */
[----:B------:R-:W-:Y:S01]  /*43d0*/  F2FP.TF32.F32.PACK_B R13, R13 ;  /* 0x0000000dff0d723e */ /* 0x000fe200024050ff */
[----:B------:R0:W-:Y:S01]  /*43e0*/  @P5 STG.E desc[UR36][R2.64+0xa4], R47 ;  /* 0x0000a42f02005986 */ /* 0x0001e2000c101924 */
[C---:B------:R-:W-:Y:S02]  /*43f0*/  ISETP.GT.AND P5, PT, R0.reuse, RZ, P2 ;  /* 0x000000ff0000720c */ /* 0x040fe400017a4270 */
[----:B------:R-:W-:Y:S01]  /*4400*/  ISETP.GT.AND P2, PT, R0, 0x8, P2 ;  /* 0x000000080000780c */ /* 0x000fe20001744270 */
[----:B0-----:R-:W-:Y:S02]  /*4410*/  @P4 IMAD.MOV.U32 R2, RZ, RZ, R4 ;  /* 0x000000ffff024224 */ /* 0x001fe400078e0004 */
[----:B------:R-:W-:-:S05]  /*4420*/  @P4 IMAD.MOV.U32 R3, RZ, RZ, R5 ;  /* 0x000000ffff034224 */ /* 0x000fca00078e0005 */
        /* <DEDUP_REMOVED lines=10> */
[----:B------:R0:W-:Y:S02]  /*44d0*/  @P3 STG.E desc[UR36][R2.64+0xc0], R11 ;  /* 0x0000c00b02003986 */ /* 0x0001e4000c101924 */
[----:B0-----:R-:W-:Y:S02]  /*44e0*/  @P2 IMAD.MOV.U32 R2, RZ, RZ, R6 ;  /* 0x000000ffff022224 */ /* 0x001fe400078e0006 */
[----:B------:R-:W-:-:S05]  /*44f0*/  @P2 IMAD.MOV.U32 R3, RZ, RZ, R7 ;  /* 0x000000ffff032224 */ /* 0x000fca00078e0007 */
[----:B------:R0:W-:Y:S02]  /*4500*/  @P2 STG.E desc[UR36][R2.64+0xc4], R51 ;  /* 0x0000c43302002986 */ /* 0x0001e4000c101924 */
[----:B0-----:R-:W-:Y:S02]  /*4510*/  @P4 IMAD.MOV.U32 R2, RZ, RZ, R4 ;  /* 0x000000ffff024224 */ /* 0x001fe400078e0004 */
[----:B------:R-:W-:-:S05]  /*4520*/  @P4 IMAD.MOV.U32 R3, RZ, RZ, R5 ;  /* 0x000000ffff034224 */ /* 0x000fca00078e0005 */
[----:B------:R0:W-:Y:S04]  /*4530*/  @P4 STG.E desc[UR36][R2.64+0xe0], R15 ;  /* 0x0000e00f02004986 */ /* 0x0001e8000c101924 */
[----:B------:R1:W-:Y:S01]  /*4540*/  @P5 STG.E desc[UR36][R4.64+0xe4], R53 ;  /* 0x0000e43504005986 */ /* 0x0003e2000c101924 */
[----:B0-----:R-:W-:Y:S02]  /*4550*/  @P1 IMAD.MOV.U32 R2, RZ, RZ, R6 ;  /* 0x000000ffff021224 */ /* 0x001fe400078e0006 */
[----:B------:R-:W-:-:S05]  /*4560*/  @P1 IMAD.MOV.U32 R3, RZ, RZ, R7 ;  /* 0x000000ffff031224 */ /* 0x000fca00078e0007 */
[----:B------:R1:W-:Y:S04]  /*4570*/  @P1 STG.E desc[UR36][R2.64+0xe0], R13 ;  /* 0x0000e00d02001986 */ /* 0x0003e8000c101924 */
[----:B------:R1:W-:Y:S02]  /*4580*/  @P0 STG.E desc[UR36][R6.64+0xe4], R55 ;  /* 0x0000e43706000986 */ /* 0x0003e4000c101924 */
.L_x_98:
[----:B------:R-:W-:Y:S05]  /*4590*/  BSYNC B0 ;  /* 0x0000000000007941 */ /* 0x000fea0003800000 */
.L_x_36:
[----:B-1----:R-:W2:Y:S01]  /*45a0*/  LDL.64 R2, [R1] ;  /* 0x0000000001027983 */ /* 0x002ea20000100a00 */
[----:B------:R-:W-:Y:S01]  /*45b0*/  ULDC.64 UR4, c[0x0][0x650] ;  /* 0x0001940000047ab9 */ /* 0x000fe20000000a00 */
[----:B------:R1:W-:Y:S01]  /*45c0*/  SYNCS.ARRIVE.TRANS64.A1T0 RZ, [R66+UR47], RZ ;  /* 0x000000ff42ff79a7 */ /* 0x0003e2000810002f */
[----:B------:R-:W-:Y:S01]  /*45d0*/  PRMT R0, RZ, 0x7610, R0 ;  /* 0x00007610ff007816 */ /* 0x000fe20000000000 */
[----:B-----5:R-:W-:Y:S02]  /*45e0*/  IMAD.MOV.U32 R19, RZ, RZ, -0x1 ;  /* 0xffffffffff137424 */ /* 0x020fe400078e00ff */
[----:B------:R-:W-:Y:S01]  /*45f0*/  IMAD.MOV.U32 R22, RZ, RZ, -0x1 ;  /* 0xffffffffff167424 */ /* 0x000fe200078e00ff */
[----:B--2---:R-:W-:-:S04]  /*4600*/  LEA R18, P0, R2, R18, 0x1 ;  /* 0x0000001202127211 */ /* 0x004fc800078008ff */
[----:B------:R-:W-:Y:S01]  /*4610*/  LEA.HI.X R17, R2, R17, R23, 0x1, P0 ;  /* 0x0000001102117211 */ /* 0x000fe200000f0c17 */
[----:B------:R-:W-:Y:S01]  /*4620*/  IMAD.MOV.U32 R2, RZ, RZ, -0x1 ;  /* 0xffffffffff027424 */ /* 0x000fe200078e00ff */
[----:B------:R-:W-:-:S04]  /*4630*/  ISETP.GE.U32.AND P0, PT, R18, UR4, PT ;  /* 0x0000000412007c0c */ /* 0x000fc8000bf06070 */
[----:B------:R-:W-:-:S13]  /*4640*/  ISETP.GE.U32.AND.EX P0, PT, R17, UR5, PT, P0 ;  /* 0x0000000511007c0c */ /* 0x000fda000bf06100 */
[----:B-1----:R-:W-:Y:S05]  /*4650*/  @P0 BRA `(.L_x_99) ;  /* 0x0000000400700947 */ /* 0x002fea0003800000 */
[----:B0---4-:R-:W0:Y:S01]  /*4660*/  S2R R10, SR_CTAID.X ;  /* 0x00000000000a7919 */ /* 0x011e220000002500 */
[----:B---3--:R-:W1:Y:S01]  /*4670*/  LDC.64 R8, c[0x0][0x628] ;  /* 0x00018a00ff087b82 */ /* 0x008e620000000a00 */
[----:B------:R-:W-:Y:S01]  /*4680*/  ULDC UR4, c[0x0][0x150] ;  /* 0x0000540000047ab9 */ /* 0x000fe20000000800 */
[----:B------:R-:W-:Y:S01]  /*4690*/  IMAD.MOV.U32 R6, RZ, RZ, R18 ;  /* 0x000000ffff067224 */ /* 0x000fe200078e0012 */
[----:B------:R-:W2:Y:S01]  /*46a0*/  S2R R20, SR_CTAID.Y ;  /* 0x0000000000147919 */ /* 0x000ea20000002600 */
[----:B------:R-:W-:-:S04]  /*46b0*/  IMAD.MOV.U32 R7, RZ, RZ, R17 ;  /* 0x000000ffff077224 */ /* 0x000fc800078e0011 */
[----:B------:R-:W3:Y:S08]  /*46c0*/  LDC R15, c[0x0][0x144] ;  /* 0x00005100ff0f7b82 */ /* 0x000ef00000000800 */
[----:B------:R-:W4:Y:S08]  /*46d0*/  LDC R0, c[0x0][0x630] ;  /* 0x00018c00ff007b82 */ /* 0x000f300000000800 */
[----:B------:R-:W2:Y:S01]  /*46e0*/  LDC.64 R12, c[0x0][0x620] ;  /* 0x00018800ff0c7b82 */ /* 0x000ea20000000a00 */
[----:B-1----:R-:W-:-:S04]  /*46f0*/  ISETP.NE.U32.AND P0, PT, R8, RZ, PT ;  /* 0x000000ff0800720c */ /* 0x002fc80003f05070 */
[----:B------:R-:W-:Y:S02]  /*4700*/  ISETP.NE.AND.EX P0, PT, R9, RZ, PT, P0 ;  /* 0x000000ff0900720c */ /* 0x000fe40003f05300 */
[----:B0-----:R-:W-:-:S05]  /*4710*/  I2FP.F32.U32 R2, R10 ;  /* 0x0000000a00027245 */ /* 0x001fca0000201000 */
[----:B------:R-:W-:-:S04]  /*4720*/  FMUL R2, R2, UR4 ;  /* 0x0000000402027c20 */ /* 0x000fc80008400000 */
[----:B------:R0:W1:Y:S02]  /*4730*/  F2I.U32.TRUNC.NTZ R14, R2 ;  /* 0x00000002000e7305 */ /* 0x000064000020f000 */
[----:B---34-:R-:W-:Y:S05]  /*4740*/  @!P0 BRA `(.L_x_100) ;  /* 0x0000000000288947 */ /* 0x018fea0003800000 */
[----:B------:R-:W3:Y:S02]  /*4750*/  LDC R3, c[0x0][0x634] ;  /* 0x00018d00ff037b82 */ /* 0x000ee40000000800 */
[----:B---3--:R-:W-:-:S05]  /*4760*/  IADD3 R7, P0, R18, R3, RZ ;  /* 0x0000000312077210 */ /* 0x008fca0007f1e0ff */
[----:B------:R-:W-:-:S04]  /*4770*/  IMAD.X R11, RZ, RZ, R17, P0 ;  /* 0x000000ffff0b7224 */ /* 0x000fc800000e0611 */
[----:B0-----:R-:W-:-:S04]  /*4780*/  IMAD.WIDE.U32 R2, R11, R8, RZ ;  /* 0x000000080b027225 */ /* 0x001fc800078e00ff */
[----:B------:R-:W-:-:S04]  /*4790*/  IMAD.WIDE.U32 R4, P0, R7, R9, R2 ;  /* 0x0000000907047225 */ /* 0x000fc80007800002 */
[----:B------:R-:W-:-:S04]  /*47a0*/  IMAD.WIDE.U32 R2, R7, R8, RZ ;  /* 0x0000000807027225 */ /* 0x000fc800078e00ff */
[----:B------:R-:W-:Y:S01]  /*47b0*/  IMAD.X R7, RZ, RZ, RZ, P0 ;  /* 0x000000ffff077224 */ /* 0x000fe200000e06ff */
[----:B------:R-:W-:Y:S01]  /*47c0*/  IADD3 RZ, P0, R3, R4, RZ ;  /* 0x0000000403ff7210 */ /* 0x000fe20007f1e0ff */
[----:B------:R-:W-:-:S04]  /*47d0*/  IMAD.MOV.U32 R6, RZ, RZ, R5 ;  /* 0x000000ffff067224 */ /* 0x000fc800078e0005 */
[----:B------:R-:W-:-:S08]  /*47e0*/  IMAD.WIDE.U32.X R6, R11, R9, R6, P0 ;  /* 0x000000090b067225 */ /* 0x000fd000000e0406 */
.L_x_100:
[----:B------:R-:W3:Y:S01]  /*47f0*/  LDC.64 R26, c[0x0][0x640] ;  /* 0x00019000ff1a7b82 */ /* 0x000ee20000000a00 */
[-C--:B------:R-:W-:Y:S01]  /*4800*/  SHF.R.U64 R11, R6, R0.reuse, R7 ;  /* 0x00000000060b7219 */ /* 0x080fe20000001207 */
[----:B------:R-:W-:Y:S01]  /*4810*/  IMAD.MOV.U32 R19, RZ, RZ, R17 ;  /* 0x000000ffff137224 */ /* 0x000fe200078e0011 */
[----:B------:R-:W-:Y:S01]  /*4820*/  SHF.R.U32.HI R0, RZ, R0, R7 ;  /* 0x00000000ff007219 */ /* 0x000fe20000011607 */
[----:B-1----:R-:W-:Y:S01]  /*4830*/  IMAD.MOV R14, RZ, RZ, -R14 ;  /* 0x000000ffff0e7224 */ /* 0x002fe200078e0a0e */
[----:B------:R-:W-:Y:S01]  /*4840*/  IADD3 R5, P0, RZ, -R11, RZ ;  /* 0x8000000bff057210 */ /* 0x000fe20007f1e0ff */
[----:B------:R-:W-:Y:S01]  /*4850*/  ULDC UR4, c[0x0][0x154] ;  /* 0x0000550000047ab9 */ /* 0x000fe20000000800 */
[----:B------:R-:W-:Y:S01]  /*4860*/  IMAD.MOV.U32 R7, RZ, RZ, 0x1 ;  /* 0x00000001ff077424 */ /* 0x000fe200078e00ff */
[----:B------:R-:W1:Y:S01]  /*4870*/  LDC R4, c[0x0][0x618] ;  /* 0x00018600ff047b82 */ /* 0x000e620000000800 */
[----:B------:R-:W-:Y:S02]  /*4880*/  IMAD R22, R15, R14, R10 ;  /* 0x0000000e0f167224 */ /* 0x000fe400078e020a */
[----:B------:R-:W-:-:S04]  /*4890*/  IMAD.X R3, RZ, RZ, ~R0, P0 ;  /* 0x000000ffff037224 */ /* 0x000fc800000e0e00 */
[-C--:B--2---:R-:W-:Y:S01]  /*48a0*/  IMAD R0, R3, R12.reuse, RZ ;  /* 0x0000000c03007224 */ /* 0x084fe200078e02ff */
[----:B------:R-:W2:Y:S01]  /*48b0*/  LDC R6, c[0x0][0x608] ;  /* 0x00018200ff067b82 */ /* 0x000ea20000000800 */
[----:B0-----:R-:W-:-:S04]  /*48c0*/  IMAD.WIDE.U32 R2, R5, R12, R18 ;  /* 0x0000000c05027225 */ /* 0x001fc800078e0012 */
[----:B------:R-:W-:Y:S01]  /*48d0*/  IMAD R5, R5, R13, R0 ;  /* 0x0000000d05057224 */ /* 0x000fe200078e0200 */
[----:B------:R-:W-:Y:S02]  /*48e0*/  I2FP.F32.U32 R0, R20 ;  /* 0x0000001400007245 */ /* 0x000fe40000201000 */
[----:B------:R-:W0:Y:S01]  /*48f0*/  LDC R24, c[0x0][0x658] ;  /* 0x00019600ff187b82 */ /* 0x000e220000000800 */
[----:B------:R-:W-:Y:S01]  /*4900*/  IMAD.IADD R3, R3, 0x1, R5 ;  /* 0x0000000103037824 */ /* 0x000fe200078e0205 */
[----:B---3--:R-:W-:Y:S01]  /*4910*/  ISETP.NE.U32.AND P0, PT, R26, RZ, PT ;  /* 0x000000ff1a00720c */ /* 0x008fe20003f05070 */
[----:B------:R-:W-:Y:S01]  /*4920*/  FMUL R0, R0, UR4 ;  /* 0x0000000400007c20 */ /* 0x000fe20008400000 */
[----:B------:R-:W-:Y:S02]  /*4930*/  IMAD.MOV.U32 R5, RZ, RZ, -0x1 ;  /* 0xffffffffff057424 */ /* 0x000fe400078e00ff */
[----:B------:R-:W-:Y:S01]  /*4940*/  ISETP.NE.AND.EX P0, PT, R27, RZ, PT, P0 ;  /* 0x000000ff1b00720c */ /* 0x000fe20003f05300 */
[----:B------:R3:W4:Y:S01]  /*4950*/  F2I.U32.TRUNC.NTZ R12, R0 ;  /* 0x00000000000c7305 */ /* 0x000722000020f000 */
[----:B------:R-:W3:Y:S01]  /*4960*/  LDC R15, c[0x0][0x148] ;  /* 0x00005200ff0f7b82 */ /* 0x000ee20000000800 */
[----:B-1----:R-:W-:-:S02]  /*4970*/  SHF.R.U64 R10, R2, R4, R3 ;  /* 0x00000004020a7219 */ /* 0x002fc40000001203 */
[----:B------:R-:W-:-:S05]  /*4980*/  SHF.R.U32.HI R3, RZ, R4, R3 ;  /* 0x00000004ff037219 */ /* 0x000fca0000011603 */
[----:B------:R-:W1:Y:S01]  /*4990*/  LDC R14, c[0x0][0x600] ;  /* 0x00018000ff0e7b82 */ /* 0x000e620000000800 */
[-CC-:B--2---:R-:W-:Y:S02]  /*49a0*/  SHF.R.U64 R8, R10, R6.reuse, R3.reuse ;  /* 0x000000060a087219 */ /* 0x184fe40000001203 */
[----:B------:R-:W-:-:S05]  /*49b0*/  SHF.R.U32.HI R3, RZ, R6, R3 ;  /* 0x00000006ff037219 */ /* 0x000fca0000011603 */
[----:B------:R-:W2:Y:S01]  /*49c0*/  LDC R21, c[0x0][0x648] ;  /* 0x00019200ff157b82 */ /* 0x000ea20000000800 */
[-CC-:B0-----:R-:W-:Y:S02]  /*49d0*/  SHF.R.U64 R13, R8, R24.reuse, R3.reuse ;  /* 0x00000018080d7219 */ /* 0x181fe40000001203 */
[-C--:B------:R-:W-:Y:S02]  /*49e0*/  SHF.L.U32 R5, R5, R24.reuse, RZ ;  /* 0x0000001805057219 */ /* 0x080fe400000006ff */
[-C--:B------:R-:W-:Y:S01]  /*49f0*/  SHF.R.U32.HI R3, RZ, R24.reuse, R3 ;  /* 0x00000018ff037219 */ /* 0x080fe20000011603 */
[----:B------:R-:W-:Y:S01]  /*4a00*/  IMAD.MOV.U32 R2, RZ, RZ, R13 ;  /* 0x000000ffff027224 */ /* 0x000fe200078e000d */
[----:B------:R-:W-:Y:S01]  /*4a10*/  SHF.L.U32 R24, R7, R24, RZ ;  /* 0x0000001807187219 */ /* 0x000fe200000006ff */
[----:B------:R-:W0:Y:S01]  /*4a20*/  LDC R25, c[0x0][0x638] ;  /* 0x00018e00ff197b82 */ /* 0x000e220000000800 */
[----:B------:R-:W-:-:S07]  /*4a30*/  LOP3.LUT R19, RZ, R5, RZ, 0x33, !PT ;  /* 0x00000005ff137212 */ /* 0x000fce00078e33ff */
[----:B------:R-:W0:Y:S01]  /*4a40*/  LDC R28, c[0x0][0x610] ;  /* 0x00018400ff1c7b82 */ /* 0x000e220000000800 */
[----:B----4-:R-:W-:Y:S05]  /*4a50*/  @!P0 BRA `(.L_x_101) ;  /* 0x0000000000288947 */ /* 0x010fea0003800000 */
[----:B---3--:R-:W3:Y:S02]  /*4a60*/  LDC R0, c[0x0][0x64c] ;  /* 0x00019300ff007b82 */ /* 0x008ee40000000800 */
[----:B---3--:R-:W-:-:S05]  /*4a70*/  IADD3 R7, P0, R13, R0, RZ ;  /* 0x000000000d077210 */ /* 0x008fca0007f1e0ff */
        /* <DEDUP_REMOVED lines=8> */
.L_x_101:
[----:B------:R-:W4:Y:S01]  /*4b00*/  LDC R4, c[0x0][0x65c] ;  /* 0x00019700ff047b82 */ /* 0x000f220000000800 */
[----:B--23--:R-:W-:Y:S01]  /*4b10*/  SHF.R.U64 R0, R2, R21, R3 ;  /* 0x0000001502007219 */ /* 0x00cfe20000001203 */
[----:B-1----:R-:W-:Y:S01]  /*4b20*/  VIADD R3, R14, 0xffffffff ;  /* 0xffffffff0e037836 */ /* 0x002fe20000000000 */
[----:B------:R-:W-:Y:S01]  /*4b30*/  LOP3.LUT R19, R8, R19, RZ, 0xc0, !PT ;  /* 0x0000001308137212 */ /* 0x000fe200078ec0ff */
[----:B------:R-:W-:Y:S02]  /*4b40*/  IMAD.MOV R12, RZ, RZ, -R12 ;  /* 0x000000ffff0c7224 */ /* 0x000fe400078e0a0c */
[----:B------:R-:W-:Y:S01]  /*4b50*/  IMAD.MOV R2, RZ, RZ, -R0 ;  /* 0x000000ffff027224 */ /* 0x000fe200078e0a00 */
[----:B------:R-:W-:Y:S01]  /*4b60*/  LOP3.LUT R3, R10, R3, RZ, 0xc0, !PT ;  /* 0x000000030a037212 */ /* 0x000fe200078ec0ff */
[----:B------:R-:W-:Y:S02]  /*4b70*/  IMAD R19, R24, R0, R19 ;  /* 0x0000000018137224 */ /* 0x000fe400078e0213 */
[----:B0-----:R-:W-:-:S04]  /*4b80*/  IMAD R0, R2, R25, R13 ;  /* 0x0000001902007224 */ /* 0x001fc800078e020d */
[----:B------:R-:W-:Y:S01]  /*4b90*/  IMAD R2, R0, R14, R3 ;  /* 0x0000000e00027224 */ /* 0x000fe200078e0203 */
[----:B----4-:R-:W-:Y:S01]  /*4ba0*/  ISETP.NE.AND P0, PT, R4, 0x1, PT ;  /* 0x000000010400780c */ /* 0x010fe20003f05270 */
[----:B------:R-:W-:-:S05]  /*4bb0*/  IMAD.MOV.U32 R4, RZ, RZ, 0x1 ;  /* 0x00000001ff047424 */ /* 0x000fca00078e00ff */
[----:B------:R-:W-:-:S07]  /*4bc0*/  PRMT R0, R4, 0x7610, R0 ;  /* 0x0000761004007816 */ /* 0x000fce0000000000 */
[----:B------:R-:W-:-:S04]  /*4bd0*/  @P0 IMAD R22, R15, R12, R20 ;  /* 0x0000000c0f160224 */ /* 0x000fc800078e0214 */
[----:B------:R-:W-:-:S05]  /*4be0*/  IMAD R19, R19, R28, R22 ;  /* 0x0000001c13137224 */ /* 0x000fca00078e0216 */
[----:B------:R-:W-:Y:S02]  /*4bf0*/  SEL R22, R2, R19, !P0 ;  /* 0x0000001302167207 */ /* 0x000fe40004000000 */
[----:B------:R-:W-:Y:S01]  /*4c00*/  SEL R19, R19, R2, !P0 ;  /* 0x0000000213137207 */ /* 0x000fe20004000000 */
[----:B------:R-:W-:-:S07]  /*4c10*/  IMAD.MOV.U32 R2, RZ, RZ, R11 ;  /* 0x000000ffff027224 */ /* 0x000fce00078e000b */
.L_x_99:
[----:B------:R-:W-:Y:S02]  /*4c20*/  LOP3.LUT P0, RZ, R0, 0xff, RZ, 0xc0, !PT ;  /* 0x000000ff00ff7812 */ /* 0x000fe4000780c0ff */
[----:B------:R-:W-:-:S11]  /*4c30*/  LOP3.LUT R73, R73, 0x1, RZ, 0x3c, !PT ;  /* 0x0000000149497812 */ /* 0x000fd600078e3cff */
[----:B------:R-:W-:Y:S05]  /*4c40*/  @P0 BRA `(.L_x_102) ;  /* 0xffffffc800b80947 */ /* 0x000fea000383ffff */
[----:B------:R-:W-:Y:S05]  /*4c50*/  EXIT ;  /* 0x000000000000794d */ /* 0x000fea0003800000 */
.L_x_17:
[----:B------:R-:W-:-:S08]  /*4c60*/  ISETP.NE.AND P0, PT, R5, RZ, PT ;  /* 0x000000ff0500720c */ /* 0x000fd00003f05270 */
[----:B0-----:R-:W0:-:S00]  /*4c70*/  USETMAXREG.DEALLOC.CTAPOOL 0x28 ;  /* 0x00000028000079c8 */ /* 0x001e0000080e0500 */
[----:B------:R-:W-:Y:S05]  /*4c80*/  @P0 EXIT ;  /* 0x000000000000094d */ /* 0x000fea0003800000 */
[----:B0-----:R-:W-:Y:S01]  /*4c90*/  LOP3.LUT P0, RZ, R8, 0xff, RZ, 0xc0, !PT ;  /* 0x000000ff08ff7812 */ /* 0x001fe2000780c0ff */
[----:B------:R-:W-:Y:S02]  /*4ca0*/  IMAD.MOV.U32 R0, RZ, RZ, 0x1 ;  /* 0x00000001ff007424 */ /* 0x000fe400078e00ff */
[----:B------:R-:W-:-:S10]  /*4cb0*/  IMAD.MOV.U32 R8, RZ, RZ, RZ ;  /* 0x000000ffff087224 */ /* 0x000fd400078e00ff */
[----:B------:R-:W-:Y:S05]  /*4cc0*/  @!P0 BRA `(.L_x_103) ;  /* 0x0000000c003c8947 */ /* 0x000fea0003800000 */
[----:B------:R-:W0:Y:S01]  /*4cd0*/  S2R R7, SR_CgaCtaId ;  /* 0x0000000000077919 */ /* 0x000e220000008800 */
[----:B------:R-:W-:Y:S01]  /*4ce0*/  LOP3.LUT P0, RZ, R4, 0x1f, RZ, 0xc0, !PT ;  /* 0x0000001f04ff7812 */ /* 0x000fe2000780c0ff */
[----:B------:R-:W-:Y:S01]  /*4cf0*/  ULDC UR5, c[0x0][0x658] ;  /* 0x0001960000057ab9 */ /* 0x000fe20000000800 */
[----:B------:R-:W-:Y:S01]  /*4d00*/  UMOV UR6, 0xffffffff ;  /* 0xffffffff00067882 */ /* 0x000fe20000000000 */
[----:B------:R-:W-:Y:S01]  /*4d10*/  BSSY B0, `(.L_x_103) ;  /* 0x00000ca000007945 */ /* 0x000fe20003800000 */
[----:B------:R-:W-:Y:S01]  /*4d20*/  USHF.L.U32 UR6, UR6, UR5, URZ ;  /* 0x0000000506067299 */ /* 0x000fe2000800063f */
[C---:B------:R-:W-:Y:S01]  /*4d30*/  ISETP.NE.AND P2, PT, R3.reuse, RZ, PT ;  /* 0x000000ff0300720c */ /* 0x040fe20003f45270 */
[----:B------:R-:W-:Y:S01]  /*4d40*/  IMAD.MOV.U32 R9, RZ, RZ, 0x1 ;  /* 0x00000001ff097424 */ /* 0x000fe200078e00ff */
[----:B------:R-:W-:Y:S01]  /*4d50*/  ISETP.NE.OR P0, PT, R3, RZ, !P0 ;  /* 0x000000ff0300720c */ /* 0x000fe20004705670 */
[----:B------:R-:W-:Y:S01]  /*4d60*/  IMAD.MOV.U32 R0, RZ, RZ, 0x1 ;  /* 0x00000001ff007424 */ /* 0x000fe200078e00ff */
[----:B------:R-:W-:Y:S01]  /*4d70*/  LOP3.LUT R6, R16, 0x2, RZ, 0xfc, !PT ;  /* 0x0000000210067812 */ /* 0x000fe200078efcff */
[----:B------:R-:W-:Y:S01]  /*4d80*/  IMAD.MOV.U32 R8, RZ, RZ, RZ ;  /* 0x000000ffff087224 */ /* 0x000fe200078e00ff */
[----:B------:R-:W-:Y:S01]  /*4d90*/  ULDC UR4, c[0x0][0x600] ;  /* 0x0001800000047ab9 */ /* 0x000fe20000000800 */
[----:B------:R-:W-:Y:S01]  /*4da0*/  UMOV UR7, 0x1 ;  /* 0x0000000100077882 */ /* 0x000fe20000000000 */
[----:B------:R-:W-:-:S02]  /*4db0*/  UIADD3 UR19, UR40, 0x1, URZ ;  /* 0x0000000128137890 */ /* 0x000fc4000fffe03f */
[----:B------:R-:W-:Y:S02]  /*4dc0*/  UIADD3 UR15, UR4, -0x1, URZ ;  /* 0xffffffff040f7890 */ /* 0x000fe4000fffe03f */
[----:B------:R-:W-:Y:S02]  /*4dd0*/  USHF.L.U32 UR17, UR7, UR5, URZ ;  /* 0x0000000507117299 */ /* 0x000fe4000800063f */
[----:B------:R-:W-:Y:S01]  /*4de0*/  ULOP3.LUT UR16, URZ, UR6, URZ, 0x33, !UPT ;  /* 0x000000063f107292 */ /* 0x000fe2000f8e333f */
[----:B------:R-:W-:Y:S01]  /*4df0*/  ULDC.64 UR20, c[0x0][0x198] ;  /* 0x0000660000147ab9 */ /* 0x000fe20000000a00 */
[C---:B0-----:R-:W-:Y:S02]  /*4e00*/  IMAD.SHL.U32 R10, R7.reuse, 0x20, RZ ;  /* 0x00000020070a7824 */ /* 0x041fe400078e00ff */
[----:B------:R-:W-:-:S03]  /*4e10*/  IMAD.SHL.U32 R7, R7, 0x400, RZ ;  /* 0x0000040007077824 */ /* 0x000fc600078e00ff */
[----:B------:R-:W-:Y:S02]  /*4e20*/  LOP3.LUT R10, R10, 0x20, RZ, 0xc0, !PT ;  /* 0x000000200a0a7812 */ /* 0x000fe400078ec0ff */
[----:B------:R-:W-:-:S07]  /*4e30*/  LOP3.LUT R7, R7, 0x400, RZ, 0xc0, !PT ;  /* 0x0000040007077812 */ /* 0x000fce00078ec0ff */
.L_x_115:
[----:B------:R-:W-:-:S03]  /*4e40*/  UMOV UR4, 0xffffffff ;  /* 0xffffffff00047882 */ /* 0x000fc60000000000 */
[----:B------:R-:W-:Y:S05]  /*4e50*/  BRA.DIV UR4, `(.L_x_104) ;  /* 0x0000001204107947 */ /* 0x000fea000b800000 */
[----:B------:R-:W-:-:S13]  /*4e60*/  ELECT P6, URZ, PT ;  /* 0x00000000003f782f */ /* 0x000fda00038c0000 */
.L_x_129:
[----:B------:R-:W0:Y:S01]  /*4e70*/  LDC R3, c[0x0][0x28c] ;  /* 0x0000a300ff037b82 */ /* 0x000e220000000800 */
[----:B------:R-:W-:Y:S01]  /*4e80*/  BSSY B1, `(.L_x_105) ;  /* 0x0000039000017945 */ /* 0x000fe20003800000 */
[----:B0-----:R-:W-:-:S13]  /*4e90*/  ISETP.LT.OR P6, PT, R3, 0x1, !P6 ;  /* 0x000000010300780c */ /* 0x001fda00077c1670 */
[----:B------:R-:W-:Y:S05]  /*4ea0*/  @P6 BRA `(.L_x_106) ;  /* 0x0000000000d86947 */ /* 0x000fea0003800000 */
[----:B------:R-:W-:Y:S02]  /*4eb0*/  IMAD R22, R22, 0x40, R10 ;  /* 0x0000004016167824 */ /* 0x000fe400078e020a */
[----:B------:R-:W-:Y:S02]  /*4ec0*/  IMAD.SHL.U32 R19, R19, 0x40, RZ ;  /* 0x0000004013137824 */ /* 0x000fe400078e00ff */
[----:B------:R-:W-:Y:S02]  /*4ed0*/  IMAD.MOV.U32 R14, RZ, RZ, RZ ;  /* 0x000000ffff0e7224 */ /* 0x000fe400078e00ff */
[----:B------:R-:W-:Y:S02]  /*4ee0*/  IMAD.U32 R15, RZ, RZ, UR19 ;  /* 0x00000013ff0f7e24 */ /* 0x000fe4000f8e00ff */
[----:B------:R-:W-:Y:S02]  /*4ef0*/  IMAD.MOV.U32 R3, RZ, RZ, R0 ;  /* 0x000000ffff037224 */ /* 0x000fe400078e0000 */
[----:B------:R-:W-:-:S07]  /*4f00*/  IMAD.MOV.U32 R4, RZ, RZ, R8 ;  /* 0x000000ffff047224 */ /* 0x000fce00078e0008 */
.L_x_110:
[----:B------:R-:W0:Y:S01]  /*4f10*/  S2R R12, SR_CgaCtaId ;  /* 0x00000000000c7919 */ /* 0x000e220000008800 */
[----:B------:R-:W-:Y:S01]  /*4f20*/  MOV R5, 0x400 ;  /* 0x0000040000057802 */ /* 0x000fe20000000f00 */
[----:B------:R-:W1:Y:S03]  /*4f30*/  @!P2 LDC R11, c[0x0][0x500] ;  /* 0x00014000ff0bab82 */ /* 0x000e660000000800 */
[----:B0-----:R-:W-:Y:S02]  /*4f40*/  LEA R13, R12, R5, 0x18 ;  /* 0x000000050c0d7211 */ /* 0x001fe400078ec0ff */
[----:B------:R-:W-:-:S03]  /*4f50*/  SHF.L.U32 R5, R3, 0x1f, RZ ;  /* 0x0000001f03057819 */ /* 0x000fc600000006ff */
[----:B------:R-:W-:-:S04]  /*4f60*/  IMAD R12, R4, 0x8, R13 ;  /* 0x00000008040c7824 */ /* 0x000fc800078e020d */
[----:B------:R-:W0:Y:S02]  /*4f70*/  SYNCS.PHASECHK.TRANS64.TRYWAIT P1, [R12+URZ+0x28], R5 ;  /* 0x000028050c0075a7 */ /* 0x000e24000802017f */
[----:B01----:R-:W-:Y:S05]  /*4f80*/  @!P1 BRA `(.L_x_107) ;  /* 0x0000000c00e49947 */ /* 0x003fea0003800000 */
.L_x_130:
[----:B0-----:R-:W-:Y:S01]  /*4f90*/  PRMT R5, R6, 0x9910, RZ ;  /* 0x0000991006057816 */ /* 0x001fe200000000ff */
[----:B------:R0:W-:Y:S03]  /*4fa0*/  @!P2 SYNCS.ARRIVE.TRANS64 RZ, [R12+URZ], R11 ;  /* 0x0000000b0cffa9a7 */ /* 0x0001e6000800003f */
[----:B------:R-:W-:-:S13]  /*4fb0*/  ISETP.NE.AND P1, PT, R5, 0x2, PT ;  /* 0x000000020500780c */ /* 0x000fda0003f25270 */
[----:B0-----:R-:W-:Y:S05]  /*4fc0*/  @P1 BRA `(.L_x_108) ;  /* 0x0000000000041947 */ /* 0x001fea0003800000 */
[----:B------:R-:W-:Y:S01]  /*4fd0*/  BPT.TRAP 0x1 ;  /* 0x000000040000795c */ /* 0x000fe20000300000 */
.L_x_108:
[----:B------:R-:W-:Y:S05]  /*4fe0*/  @P0 BRA `(.L_x_109) ;  /* 0x0000000000040947 */ /* 0x000fea0003800000 */
[----:B------:R-:W-:Y:S01]  /*4ff0*/  BPT.TRAP 0x1 ;  /* 0x000000040000795c */ /* 0x000fe20000300000 */
.L_x_109:
[----:B------:R-:W-:Y:S01]  /*5000*/  IMAD R5, R4, 0x800, R7 ;  /* 0x0000080004057824 */ /* 0x000fe200078e0207 */
[----:B------:R-:W-:Y:S01]  /*5010*/  R2UR UR9, R12 ;  /* 0x000000000c0972ca */ /* 0x000fe200000e0000 */
[C-C-:B------:R-:W-:Y:S01]  /*5020*/  IMAD R11, R4.reuse, 0x2000, R13.reuse ;  /* 0x00002000040b7824 */ /* 0x140fe200078e020d */
[----:B------:R-:W-:Y:S01]  /*5030*/  UIADD3 UR4, UP0, UR20, 0xf0, URZ ;  /* 0x000000f014047890 */ /* 0x000fe2000ff1e03f */
[----:B------:R-:W-:Y:S01]  /*5040*/  IMAD R5, R5, 0x4, R13 ;  /* 0x0000000405057824 */ /* 0x000fe200078e020d */
[----:B------:R-:W-:Y:S01]  /*5050*/  R2UR UR11, R19 ;  /* 0x00000000130b72ca */ /* 0x000fe200000e0000 */
[----:B------:R-:W-:Y:S01]  /*5060*/  VIADD R15, R15, 0xffffffff ;  /* 0xffffffff0f0f7836 */ /* 0x000fe20000000000 */
[----:B------:R-:W-:Y:S01]  /*5070*/  R2UR UR5, R11 ;  /* 0x000000000b0572ca */ /* 0x000fe200000e0000 */
[----:B------:R-:W-:Y:S01]  /*5080*/  UIADD3 UR22, UP1, UR20, 0x1f0, URZ ;  /* 0x000001f014167890 */ /* 0x000fe2000ff3e03f */
[----:B------:R-:W-:Y:S01]  /*5090*/  R2UR UR8, R5 ;  /* 0x00000000050872ca */ /* 0x000fe200000e0000 */
[----:B------:R-:W-:Y:S01]  /*50a0*/  VIADD R4, R4, 0x1 ;  /* 0x0000000104047836 */ /* 0x000fe20000000000 */
[----:B------:R-:W-:Y:S01]  /*50b0*/  R2UR UR10, R14 ;  /* 0x000000000e0a72ca */ /* 0x000fe200000e0000 */
[----:B------:R-:W-:Y:S01]  /*50c0*/  UIADD3.X UR23, URZ, UR21, URZ, UP1, !UPT ;  /* 0x000000153f177290 */ /* 0x000fe20008ffe43f */
[----:B------:R-:W-:Y:S01]  /*50d0*/  R2UR UR12, R2 ;  /* 0x00000000020c72ca */ /* 0x000fe200000e0000 */
[----:B------:R-:W-:Y:S01]  /*50e0*/  UMOV UR6, 0x0 ;  /* 0x0000000000067882 */ /* 0x000fe20000000000 */
[----:B------:R-:W-:Y:S01]  /*50f0*/  R2UR UR18, R22 ;  /* 0x00000000161272ca */ /* 0x000fe200000e0000 */
[----:B------:R-:W-:Y:S01]  /*5100*/  UMOV UR7, 0x10000000 ;  /* 0x1000000000077882 */ /* 0x000fe20000000000 */
[----:B------:R-:W-:Y:S01]  /*5110*/  ISETP.GT.AND P3, PT, R15, 0x1, PT ;  /* 0x000000010f00780c */ /* 0x000fe20003f64270 */
[----:B------:R-:W-:Y:S01]  /*5120*/  UMOV UR24, 0x30000 ;  /* 0x0003000000187882 */ /* 0x000fe20000000000 */
[----:B------:R-:W-:Y:S01]  /*5130*/  ISETP.NE.AND P1, PT, R4, 0x5, PT ;  /* 0x000000050400780c */ /* 0x000fe20003f25270 */
[----:B------:R-:W-:Y:S01]  /*5140*/  UIADD3 UR13, UR5, 0x180, URZ ;  /* 0x00000180050d7890 */ /* 0x000fe2000fffe03f */
[----:B------:R-:W-:Y:S01]  /*5150*/  VIADD R14, R14, 0x20 ;  /* 0x000000200e0e7836 */ /* 0x000fe20000000000 */
[----:B------:R-:W-:Y:S01]  /*5160*/  UIADD3.X UR5, URZ, UR21, URZ, UP0, !UPT ;  /* 0x000000153f057290 */ /* 0x000fe200087fe43f */
[----:B------:R-:W-:Y:S01]  /*5170*/  SEL R12, RZ, 0x1, P1 ;  /* 0x00000001ff0c7807 */ /* 0x000fe20000800000 */
[----:B------:R-:W-:Y:S01]  /*5180*/  UIADD3 UR14, UR8, 0xa180, URZ ;  /* 0x0000a180080e7890 */ /* 0x000fe2000fffe03f */
[----:B------:R-:W-:-:S02]  /*5190*/  SEL R4, R4, RZ, P1 ;  /* 0x000000ff04047207 */ /* 0x000fc40000800000 */
[----:B------:R-:W-:Y:S01]  /*51a0*/  UMOV UR8, UR13 ;  /* 0x0000000d00087c82 */ /* 0x000fe20008000000 */
[----:B------:R-:W-:-:S03]  /*51b0*/  LOP3.LUT R3, R3, R12, RZ, 0x3c, !PT ;  /* 0x0000000c03037212 */ /* 0x000fc600078e3cff */
[----:B------:R0:W-:Y:S02]  /*51c0*/  UTMALDG.3D [UR8], [UR4], desc[UR6] ;  /* 0x00000608040075b4 */ /* 0x0001e40008011000 */
[----:B0-----:R-:W-:Y:S01]  /*51d0*/  UMOV UR8, UR14 ;  /* 0x0000000e00087c82 */ /* 0x001fe20008000000 */
[----:B------:R-:W-:Y:S02]  /*51e0*/  UMOV UR11, UR18 ;  /* 0x00000012000b7c82 */ /* 0x000fe40008000000 */
[----:B------:R0:W-:Y:S02]  /*51f0*/  UTMALDG.3D.MULTICAST [UR8], [UR22], UR24, desc[UR6] ;  /* 0x00000608160073b4 */ /* 0x0001e40008011818 */
[----:B0-----:R-:W-:Y:S05]  /*5200*/  @P3 BRA `(.L_x_110) ;  /* 0xfffffffc00403947 */ /* 0x001fea000383ffff */
.L_x_106:
[----:B------:R-:W-:Y:S05]  /*5210*/  BSYNC B1 ;  /* 0x0000000000017941 */ /* 0x000fea0003800000 */
.L_x_105:
[----:B------:R-:W2:Y:S01]  /*5220*/  LDL.64 R12, [R1] ;  /* 0x00000000010c7983 */ /* 0x000ea20000100a00 */
[----:B------:R-:W-:Y:S01]  /*5230*/  LOP3.LUT P4, RZ, R9, 0xff, RZ, 0xc0, !PT ;  /* 0x000000ff09ff7812 */ /* 0x000fe2000788c0ff */
[----:B------:R-:W-:Y:S01]  /*5240*/  VIADD R8, R8, UR40 ;  /* 0x0000002808087c36 */ /* 0x000fe20008000000 */
[----:B------:R-:W-:Y:S01]  /*5250*/  ULDC.64 UR4, c[0x0][0x650] ;  /* 0x0001940000047ab9 */ /* 0x000fe20000000a00 */
[----:B------:R-:W-:Y:S01]  /*5260*/  IMAD.U32 R5, RZ, RZ, UR40 ;  /* 0x00000028ff057e24 */ /* 0x000fe2000f8e00ff */
[----:B------:R-:W-:Y:S01]  /*5270*/  UISETP.GE.U32.AND UP0, UPT, UR40, 0x5, UPT ;  /* 0x000000052800788c */ /* 0x000fe2000bf06070 */
[----:B------:R-:W-:Y:S01]  /*5280*/  BSSY B1, `(.L_x_111) ;  /* 0x0000070000017945 */ /* 0x000fe20003800000 */
[----:B------:R-:W-:Y:S01]  /*5290*/  ISETP.GT.U32.AND P1, PT, R8, 0x4, PT ;  /* 0x000000040800780c */ /* 0x000fe20003f24070 */
[----:B------:R-:W-:Y:S01]  /*52a0*/  IMAD.MOV.U32 R19, RZ, RZ, -0x1 ;  /* 0xffffffffff137424 */ /* 0x000fe200078e00ff */
[----:B------:R-:W-:Y:S01]  /*52b0*/  PRMT R9, RZ, 0x7610, R9 ;  /* 0x00007610ff097816 */ /* 0x000fe20000000009 */
[----:B------:R-:W-:Y:S01]  /*52c0*/  IMAD.MOV.U32 R22, RZ, RZ, -0x1 ;  /* 0xffffffffff167424 */ /* 0x000fe200078e00ff */
[----:B------:R-:W-:-:S02]  /*52d0*/  ISETP.LT.U32.AND P1, PT, R5, 0x5, P1 ;  /* 0x000000050500780c */ /* 0x000fc40000f21070 */
[----:B------:R-:W-:Y:S01]  /*52e0*/  PLOP3.LUT P3, PT, PT, PT, UP0, 0x80, 0x0 ;  /* 0x000000000000781c */ /* 0x000fe20003f6f008 */
[----:B------:R-:W0:Y:S01]  /*52f0*/  @P4 S2R R3, SR_CgaCtaId ;  /* 0x0000000000034919 */ /* 0x000e220000008800 */
[----:B------:R-:W-:-:S04]  /*5300*/  @P4 MOV R2, 0x400 ;  /* 0x0000040000024802 */ /* 0x000fc80000000f00 */
[----:B0-----:R-:W-:Y:S01]  /*5310*/  @P4 LEA R4, R3, R2, 0x18 ;  /* 0x0000000203044211 */ /* 0x001fe200078ec0ff */
[----:B------:R-:W-:-:S03]  /*5320*/  IMAD.WIDE.U32 R2, R8, -0x33333333, RZ ;  /* 0xcccccccd08027825 */ /* 0x000fc600078e00ff */
[----:B------:R0:W-:Y:S01]  /*5330*/  @P4 SYNCS.ARRIVE.TRANS64.A1T0 RZ, [R4+URZ+0x88], RZ ;  /* 0x000088ff04ff49a7 */ /* 0x0001e2000810003f */
[----:B------:R-:W-:Y:S01]  /*5340*/  IMAD.MOV.U32 R2, RZ, RZ, -0x1 ;  /* 0xffffffffff027424 */ /* 0x000fe200078e00ff */
[----:B------:R-:W-:Y:S02]  /*5350*/  SHF.R.U32.HI R5, RZ, 0x2, R3 ;  /* 0x00000002ff057819 */ /* 0x000fe40000011603 */
[----:B------:R-:W-:-:S03]  /*5360*/  SEL R3, RZ, 0x1, !P1 ;  /* 0x00000001ff037807 */ /* 0x000fc60004800000 */
[----:B------:R-:W-:Y:S01]  /*5370*/  IMAD R8, R5, -0x5, R8 ;  /* 0xfffffffb05087824 */ /* 0x000fe200078e0208 */
[----:B------:R-:W-:Y:S02]  /*5380*/  LOP3.LUT R0, R0, R3, RZ, 0x3c, !PT ;  /* 0x0000000300007212 */ /* 0x000fe400078e3cff */
[----:B------:R-:W-:Y:S02]  /*5390*/  PRMT R3, RZ, 0x7610, R3 ;  /* 0x00007610ff037816 */ /* 0x000fe40000000003 */
[----:B------:R-:W-:Y:S02]  /*53a0*/  @P3 LOP3.LUT R0, R0, 0x1, R5, 0x78, !PT ;  /* 0x0000000100003812 */ /* 0x000fe400078e7805 */
[----:B--2---:R-:W-:-:S04]  /*53b0*/  IADD3 R18, P4, R18, R12, RZ ;  /* 0x0000000c12127210 */ /* 0x004fc80007f9e0ff */
[----:B------:R-:W-:Y:S01]  /*53c0*/  ISETP.GE.U32.AND P1, PT, R18, UR4, PT ;  /* 0x0000000412007c0c */ /* 0x000fe2000bf26070 */
[----:B------:R-:W-:-:S05]  /*53d0*/  IMAD.X R17, R17, 0x1, R23, P4 ;  /* 0x0000000111117824 */ /* 0x000fca00020e0617 */
[----:B------:R-:W-:-:S13]  /*53e0*/  ISETP.GE.U32.AND.EX P1, PT, R17, UR5, PT, P1 ;  /* 0x0000000511007c0c */ /* 0x000fda000bf26110 */
[----:B0-----:R-:W-:Y:S05]  /*53f0*/  @P1 BRA `(.L_x_112) ;  /* 0x0000000400601947 */ /* 0x001fea0003800000 */
[----:B------:R-:W0:Y:S01]  /*5400*/  S2R R12, SR_CTAID.X ;  /* 0x00000000000c7919 */ /* 0x000e220000002500 */
[----:B------:R-:W-:Y:S01]  /*5410*/  ULDC.64 UR4, c[0x0][0x628] ;  /* 0x00018a0000047ab9 */ /* 0x000fe20000000a00 */
[----:B------:R-:W-:Y:S01]  /*5420*/  ULDC UR7, c[0x0][0x630] ;  /* 0x00018c0000077ab9 */ /* 0x000fe20000000800 */
[----:B------:R-:W-:Y:S01]  /*5430*/  ISETP.NE.U32.AND P1, PT, RZ, UR4, PT ;  /* 0x00000004ff007c0c */ /* 0x000fe2000bf25070 */
[----:B------:R-:W1:Y:S01]  /*5440*/  S2R R13, SR_CTAID.Y ;  /* 0x00000000000d7919 */ /* 0x000e620000002600 */
[----:B------:R-:W-:Y:S01]  /*5450*/  ULDC UR8, c[0x0][0x150] ;  /* 0x0000540000087ab9 */ /* 0x000fe20000000800 */
[----:B------:R-:W-:Y:S01]  /*5460*/  IMAD.MOV.U32 R2, RZ, RZ, R18 ;  /* 0x000000ffff027224 */ /* 0x000fe200078e0012 */
[----:B------:R-:W-:Y:S01]  /*5470*/  ISETP.NE.AND.EX P1, PT, RZ, UR5, PT, P1 ;  /* 0x00000005ff007c0c */ /* 0x000fe2000bf25310 */
[----:B------:R-:W-:Y:S01]  /*5480*/  IMAD.MOV.U32 R3, RZ, RZ, R17 ;  /* 0x000000ffff037224 */ /* 0x000fe200078e0011 */
[----:B0-----:R-:W-:-:S11]  /*5490*/  I2FP.F32.U32 R14, R12 ;  /* 0x0000000c000e7245 */ /* 0x001fd60000201000 */
[----:B------:R-:W-:Y:S05]  /*54a0*/  @!P1 BRA `(.L_x_113) ;  /* 0x0000000000289947 */ /* 0x000fea0003800000 */
[----:B------:R-:W-:Y:S02]  /*54b0*/  ULDC UR6, c[0x0][0x634] ;  /* 0x00018d0000067ab9 */ /* 0x000fe40000000800 */
[----:B------:R-:W-:-:S05]  /*54c0*/  IADD3 R3, P1, R18, UR6, RZ ;  /* 0x0000000612037c10 */ /* 0x000fca000ff3e0ff */
[----:B------:R-:W-:-:S04]  /*54d0*/  IMAD.X R11, RZ, RZ, R17, P1 ;  /* 0x000000ffff0b7224 */ /* 0x000fc800008e0611 */
[----:B------:R-:W-:-:S04]  /*54e0*/  IMAD.WIDE.U32 R4, R11, UR4, RZ ;  /* 0x000000040b047c25 */ /* 0x000fc8000f8e00ff */
[----:B------:R-:W-:-:S04]  /*54f0*/  IMAD.WIDE.U32 R4, P1, R3, UR5, R4 ;  /* 0x0000000503047c25 */ /* 0x000fc8000f820004 */
[----:B------:R-:W-:-:S04]  /*5500*/  IMAD.WIDE.U32 R2, R3, UR4, RZ ;  /* 0x0000000403027c25 */ /* 0x000fc8000f8e00ff */
[----:B------:R-:W-:Y:S01]  /*5510*/  IMAD.MOV.U32 R2, RZ, RZ, R5 ;  /* 0x000000ffff027224 */ /* 0x000fe200078e0005 */
[----:B------:R-:W-:Y:S01]  /*5520*/  IADD3 RZ, P3, R3, R4, RZ ;  /* 0x0000000403ff7210 */ /* 0x000fe20007f7e0ff */
[----:B------:R-:W-:-:S04]  /*5530*/  IMAD.X R3, RZ, RZ, RZ, P1 ;  /* 0x000000ffff037224 */ /* 0x000fc800008e06ff */
[----:B------:R-:W-:-:S08]  /*5540*/  IMAD.WIDE.U32.X R2, R11, UR5, R2, P3 ;  /* 0x000000050b027c25 */ /* 0x000fd000098e0402 */
.L_x_113:
[----:B------:R-:W0:Y:S01]  /*5550*/  LDC R21, c[0x0][0x65c] ;  /* 0x00019700ff157b82 */ /* 0x000e220000000800 */
[--C-:B------:R-:W-:Y:S01]  /*5560*/  SHF.R.U64 R11, R2, UR7, R3.reuse ;  /* 0x00000007020b7c19 */ /* 0x100fe20008001203 */
[----:B------:R-:W-:Y:S01]  /*5570*/  FMUL R14, R14, UR8 ;  /* 0x000000080e0e7c20 */ /* 0x000fe20008400000 */
[----:B------:R-:W-:Y:S01]  /*5580*/  SHF.R.U32.HI R2, RZ, UR7, R3 ;  /* 0x00000007ff027c19 */ /* 0x000fe20008011603 */
[----:B------:R-:W-:Y:S01]  /*5590*/  ULDC UR6, c[0x0][0x154] ;  /* 0x0000550000067ab9 */ /* 0x000fe20000000800 */
[----:B------:R-:W-:Y:S01]  /*55a0*/  IADD3 R15, P1, RZ, -R11, RZ ;  /* 0x8000000bff0f7210 */ /* 0x000fe20007f3e0ff */
[----:B------:R-:W-:Y:S01]  /*55b0*/  ULDC.64 UR4, c[0x0][0x620] ;  /* 0x0001880000047ab9 */ /* 0x000fe20000000a00 */
[----:B-1----:R-:W-:Y:S01]  /*55c0*/  I2FP.F32.U32 R3, R13 ;  /* 0x0000000d00037245 */ /* 0x002fe20000201000 */
[----:B------:R-:W1:Y:S01]  /*55d0*/  LDC R19, c[0x0][0x144] ;  /* 0x00005100ff137b82 */ /* 0x000e620000000800 */
[----:B------:R-:W2:Y:S01]  /*55e0*/  F2I.U32.TRUNC.NTZ R14, R14 ;  /* 0x0000000e000e7305 */ /* 0x000ea2000020f000 */
[----:B------:R-:W-:-:S02]  /*55f0*/  IMAD.X R2, RZ, RZ, ~R2, P1 ;  /* 0x000000ffff027224 */ /* 0x000fc400008e0e02 */
[----:B------:R-:W-:Y:S01]  /*5600*/  FMUL R4, R3, UR6 ;  /* 0x0000000603047c20 */ /* 0x000fe20008400000 */
[----:B------:R-:W-:Y:S01]  /*5610*/  IMAD.MOV.U32 R3, RZ, RZ, R17 ;  /* 0x000000ffff037224 */ /* 0x000fe200078e0011 */
[----:B------:R-:W-:Y:S01]  /*5620*/  ULDC.64 UR6, c[0x0][0x640] ;  /* 0x0001900000067ab9 */ /* 0x000fe20000000a00 */
[----:B------:R-:W-:Y:S01]  /*5630*/  IMAD R2, R2, UR4, RZ ;  /* 0x0000000402027c24 */ /* 0x000fe2000f8e02ff */
[----:B------:R-:W3:Y:S01]  /*5640*/  LDC R20, c[0x0][0x148] ;  /* 0x00005200ff147b82 */ /* 0x000ee20000000800 */
[----:B------:R-:W-:Y:S01]  /*5650*/  ISETP.NE.U32.AND P1, PT, RZ, UR6, PT ;  /* 0x00000006ff007c0c */ /* 0x000fe2000bf25070 */
[----:B------:R-:W4:Y:S01]  /*5660*/  F2I.U32.TRUNC.NTZ R4, R4 ;  /* 0x0000000400047305 */ /* 0x000f22000020f000 */
[----:B------:R-:W-:Y:S02]  /*5670*/  IMAD R5, R15, UR5, R2 ;  /* 0x000000050f057c24 */ /* 0x000fe4000f8e0202 */
[----:B------:R-:W-:Y:S01]  /*5680*/  IMAD.MOV.U32 R2, RZ, RZ, R18 ;  /* 0x000000ffff027224 */ /* 0x000fe200078e0012 */
[----:B------:R-:W-:-:S02]  /*5690*/  ISETP.NE.AND.EX P1, PT, RZ, UR7, PT, P1 ;  /* 0x00000007ff007c0c */ /* 0x000fc4000bf25310 */
[----:B0-----:R-:W-:Y:S01]  /*56a0*/  ISETP.NE.AND P4, PT, R21, 0x1, PT ;  /* 0x000000011500780c */ /* 0x001fe20003f85270 */
[----:B------:R-:W-:Y:S01]  /*56b0*/  IMAD.WIDE.U32 R2, R15, UR4, R2 ;  /* 0x000000040f027c25 */ /* 0x000fe2000f8e0002 */
[----:B------:R-:W-:-:S03]  /*56c0*/  ULDC UR4, c[0x0][0x618] ;  /* 0x0001860000047ab9 */ /* 0x000fc60000000800 */
[----:B--2---:R-:W-:Y:S02]  /*56d0*/  IMAD.MOV R14, RZ, RZ, -R14 ;  /* 0x000000ffff0e7224 */ /* 0x004fe400078e0a0e */
[----:B------:R-:W-:Y:S02]  /*56e0*/  IMAD.IADD R3, R3, 0x1, R5 ;  /* 0x0000000103037824 */ /* 0x000fe400078e0205 */
[----:B-1----:R-:W-:-:S03]  /*56f0*/  IMAD R12, R19, R14, R12 ;  /* 0x0000000e130c7224 */ /* 0x002fc600078e020c */
[--C-:B------:R-:W-:Y:S01]  /*5700*/  SHF.R.U64 R14, R2, UR4, R3.reuse ;  /* 0x00000004020e7c19 */ /* 0x100fe20008001203 */
[----:B----4-:R-:W-:Y:S01]  /*5710*/  IMAD.MOV R2, RZ, RZ, -R4 ;  /* 0x000000ffff027224 */ /* 0x010fe200078e0a04 */
[----:B------:R-:W-:Y:S01]  /*5720*/  SHF.R.U32.HI R3, RZ, UR4, R3 ;  /* 0x00000004ff037c19 */ /* 0x000fe20008011603 */
[----:B------:R-:W-:Y:S02]  /*5730*/  ULDC UR4, c[0x0][0x608] ;  /* 0x0001820000047ab9 */ /* 0x000fe40000000800 */
[----:B---3--:R-:W-:Y:S01]  /*5740*/  @P4 IMAD R12, R20, R2, R13 ;  /* 0x00000002140c4224 */ /* 0x008fe200078e020d */
[--C-:B------:R-:W-:Y:S02]  /*5750*/  SHF.R.U64 R19, R14, UR4, R3.reuse ;  /* 0x000000040e137c19 */ /* 0x100fe40008001203 */
[----:B------:R-:W-:Y:S01]  /*5760*/  SHF.R.U32.HI R2, RZ, UR4, R3 ;  /* 0x00000004ff027c19 */ /* 0x000fe20008011603 */
[----:B------:R-:W-:-:S03]  /*5770*/  ULDC UR4, c[0x0][0x658] ;  /* 0x0001960000047ab9 */ /* 0x000fc60000000800 */
[--C-:B------:R-:W-:Y:S02]  /*5780*/  SHF.R.U64 R13, R19, UR4, R2.reuse ;  /* 0x00000004130d7c19 */ /* 0x100fe40008001202 */
[----:B------:R-:W-:-:S03]  /*5790*/  SHF.R.U32.HI R2, RZ, UR4, R2 ;  /* 0x00000004ff027c19 */ /* 0x000fc60008011602 */
[----:B------:R-:W-:Y:S02]  /*57a0*/  IMAD.MOV.U32 R4, RZ, RZ, R13 ;  /* 0x000000ffff047224 */ /* 0x000fe400078e000d */
[----:B------:R-:W-:Y:S01]  /*57b0*/  IMAD.MOV.U32 R3, RZ, RZ, R2 ;  /* 0x000000ffff037224 */ /* 0x000fe200078e0002 */
[----:B------:R-:W-:Y:S06]  /*57c0*/  @!P1 BRA `(.L_x_114) ;  /* 0x00000000002c9947 */ /* 0x000fec0003800000 */
        /* <DEDUP_REMOVED lines=9> */
[----:B------:R-:W-:-:S04]  /*5860*/  IMAD.WIDE.U32.X R2, R15, UR7, R2, P3 ;  /* 0x000000070f027c25 */ /* 0x000fc800098e0402 */
[----:B------:R-:W-:-:S07]  /*5870*/  IMAD.MOV.U32 R4, RZ, RZ, R2 ;  /* 0x000000ffff047224 */ /* 0x000fce00078e0002 */
.L_x_114:
[----:B------:R-:W-:Y:S01]  /*5880*/  ULDC UR4, c[0x0][0x648] ;  /* 0x0001920000047ab9 */ /* 0x000fe20000000800 */
[----:B------:R-:W-:Y:S01]  /*5890*/  LOP3.LUT R2, R19, UR16, RZ, 0xc0, !PT ;  /* 0x0000001013027c12 */ /* 0x000fe2000f8ec0ff */
[----:B------:R-:W-:Y:S01]  /*58a0*/  ULDC UR5, c[0x0][0x610] ;  /* 0x0001840000057ab9 */ /* 0x000fe20000000800 */
[----:B------:R-:W-:Y:S01]  /*58b0*/  SHF.R.U64 R3, R4, UR4, R3 ;  /* 0x0000000404037c19 */ /* 0x000fe20008001203 */
[----:B------:R-:W-:Y:S01]  /*58c0*/  ULDC UR4, c[0x0][0x638] ;  /* 0x00018e0000047ab9 */ /* 0x000fe20000000800 */
[----:B------:R-:W-:-:S03]  /*58d0*/  LOP3.LUT R14, R14, UR15, RZ, 0xc0, !PT ;  /* 0x0000000f0e0e7c12 */ /* 0x000fc6000f8ec0ff */
[----:B------:R-:W-:Y:S02]  /*58e0*/  IMAD.MOV R4, RZ, RZ, -R3 ;  /* 0x000000ffff047224 */ /* 0x000fe400078e0a03 */
[----:B------:R-:W-:Y:S02]  /*58f0*/  IMAD R3, R3, UR17, R2 ;  /* 0x0000001103037c24 */ /* 0x000fe4000f8e0202 */
[----:B------:R-:W-:Y:S01]  /*5900*/  IMAD R13, R4, UR4, R13 ;  /* 0x00000004040d7c24 */ /* 0x000fe2000f8e020d */
[----:B------:R-:W-:Y:S01]  /*5910*/  ULDC UR4, c[0x0][0x600] ;  /* 0x0001800000047ab9 */ /* 0x000fe20000000800 */
[----:B------:R-:W-:Y:S02]  /*5920*/  IMAD R12, R3, UR5, R12 ;  /* 0x00000005030c7c24 */ /* 0x000fe4000f8e020c */
[----:B------:R-:W-:Y:S02]  /*5930*/  IMAD R13, R13, UR4, R14 ;  /* 0x000000040d0d7c24 */ /* 0x000fe4000f8e020e */
[----:B------:R-:W-:-:S02]  /*5940*/  IMAD.MOV.U32 R3, RZ, RZ, 0x1 ;  /* 0x00000001ff037424 */ /* 0x000fc400078e00ff */
[----:B------:R-:W-:Y:S01]  /*5950*/  IMAD.MOV.U32 R2, RZ, RZ, R11 ;  /* 0x000000ffff027224 */ /* 0x000fe200078e000b */
[----:B------:R-:W-:Y:S02]  /*5960*/  SEL R22, R13, R12, !P4 ;  /* 0x0000000c0d167207 */ /* 0x000fe40006000000 */
[----:B------:R-:W-:-:S07]  /*5970*/  SEL R19, R12, R13, !P4 ;  /* 0x0000000d0c137207 */ /* 0x000fce0006000000 */
.L_x_112:
[----:B------:R-:W-:Y:S05]  /*5980*/  BSYNC B1 ;  /* 0x0000000000017941 */ /* 0x000fea0003800000 */
.L_x_111:
[----:B------:R-:W-:-:S13]  /*5990*/  LOP3.LUT P1, RZ, R3, 0xff, RZ, 0xc0, !PT ;  /* 0x000000ff03ff7812 */ /* 0x000fda000782c0ff */
[----:B------:R-:W-:Y:S05]  /*59a0*/  @P1 BRA `(.L_x_115) ;  /* 0xfffffff400241947 */ /* 0x000fea000383ffff */
[----:B------:R-:W-:Y:S05]  /*59b0*/  BSYNC B0 ;  /* 0x0000000000007941 */ /* 0x000fea0003800000 */
.L_x_103:
[----:B------:R-:W-:-:S03]  /*59c0*/  UMOV UR4, 0xffffffff ;  /* 0xffffffff00047882 */ /* 0x000fc60000000000 */
[----:B------:R-:W-:Y:S05]  /*59d0*/  BRA.DIV UR4, `(.L_x_116) ;  /* 0x0000000604647947 */ /* 0x000fea000b800000 */
[----:B------:R-:W-:-:S13]  /*59e0*/  ELECT P6, URZ, PT ;  /* 0x00000000003f782f */ /* 0x000fda00038c0000 */
.L_x_133:
[----:B------:R-:W-:Y:S04]  /*59f0*/  BSSY B0, `(.L_x_117) ;  /* 0x0000034000007945 */ /* 0x000fe80003800000 */
[----:B------:R-:W-:Y:S05]  /*5a00*/  @!P6 BRA `(.L_x_118) ;  /* 0x0000000000c8e947 */ /* 0x000fea0003800000 */
[----:B------:R-:W-:-:S04]  /*5a10*/  LOP3.LUT R16, R16, 0x2, RZ, 0xfc, !PT ;  /* 0x0000000210107812 */ /* 0x000fc800078efcff */
[----:B------:R-:W-:-:S13]  /*5a20*/  ISETP.NE.AND P0, PT, R16, 0x3, PT ;  /* 0x000000031000780c */ /* 0x000fda0003f05270 */
[----:B------:R-:W-:Y:S05]  /*5a30*/  @!P0 BRA `(.L_x_119) ;  /* 0x0000000000048947 */ /* 0x000fea0003800000 */
[----:B------:R-:W-:Y:S01]  /*5a40*/  BPT.TRAP 0x1 ;  /* 0x000000040000795c */ /* 0x000fe20000300000 */
.L_x_119:
[----:B------:R-:W0:Y:S01]  /*5a50*/  S2R R3, SR_CgaCtaId ;  /* 0x0000000000037919 */ /* 0x000e220000008800 */
[----:B------:R-:W-:-:S04]  /*5a60*/  MOV R2, 0x400 ;  /* 0x0000040000027802 */ /* 0x000fc80000000f00 */
[----:B0-----:R-:W-:Y:S02]  /*5a70*/  LEA R3, R3, R2, 0x18 ;  /* 0x0000000203037211 */ /* 0x001fe400078ec0ff */
[----:B------:R-:W-:-:S03]  /*5a80*/  SHF.L.U32 R2, R0, 0x1f, RZ ;  /* 0x0000001f00027819 */ /* 0x000fc600000006ff */
[----:B------:R-:W-:-:S04]  /*5a90*/  VIADD R3, R3, 0x28 ;  /* 0x0000002803037836 */ /* 0x000fc80000000000 */
[C---:B------:R-:W-:Y:S02]  /*5aa0*/  IMAD R7, R8.reuse, 0x8, R3 ;  /* 0x0000000808077824 */ /* 0x040fe400078e0203 */
[----:B------:R-:W-:Y:S02]  /*5ab0*/  VIADD R8, R8, 0x1 ;  /* 0x0000000108087836 */ /* 0x000fe40000000000 */
[----:B------:R-:W0:Y:S03]  /*5ac0*/  SYNCS.PHASECHK.TRANS64.TRYWAIT P0, [R7+URZ], R2 ;  /* 0x00000002070075a7 */ /* 0x000e26000800017f */
[----:B------:R-:W-:-:S04]  /*5ad0*/  ISETP.NE.AND P1, PT, R8, 0x5, PT ;  /* 0x000000050800780c */ /* 0x000fc80003f25270 */
[----:B------:R-:W-:Y:S02]  /*5ae0*/  SEL R5, RZ, 0x1, P1 ;  /* 0x00000001ff057807 */ /* 0x000fe40000800000 */
[----:B------:R-:W-:Y:S02]  /*5af0*/  SEL R8, R8, RZ, P1 ;  /* 0x000000ff08087207 */ /* 0x000fe40000800000 */
[----:B------:R-:W-:-:S03]  /*5b00*/  LOP3.LUT R5, R0, R5, RZ, 0x3c, !PT ;  /* 0x0000000500057212 */ /* 0x000fc600078e3cff */
[----:B------:R-:W-:Y:S01]  /*5b10*/  IMAD R9, R8, 0x8, R3 ;  /* 0x0000000808097824 */ /* 0x000fe200078e0203 */
[----:B------:R-:W-:Y:S01]  /*5b20*/  SHF.L.U32 R4, R5, 0x1f, RZ ;  /* 0x0000001f05047819 */ /* 0x000fe200000006ff */
[----:B0-----:R-:W-:Y:S06]  /*5b30*/  @!P0 BRA `(.L_x_120) ;  /* 0x00000004002c8947 */ /* 0x001fec0003800000 */
.L_x_134:
[----:B------:R-:W1:Y:S01]  /*5b40*/  SYNCS.PHASECHK.TRANS64.TRYWAIT P0, [R9+URZ], R4 ;  /* 0x00000004090075a7 */ /* 0x000e62000800017f */
[----:B------:R-:W-:-:S05]  /*5b50*/  VIADD R0, R8, 0x1 ;  /* 0x0000000108007836 */ /* 0x000fca0000000000 */
[----:B------:R-:W-:-:S04]  /*5b60*/  ISETP.NE.AND P1, PT, R0, 0x5, PT ;  /* 0x000000050000780c */ /* 0x000fc80003f25270 */
[----:B0-----:R-:W-:Y:S02]  /*5b70*/  SEL R2, RZ, 0x1, P1 ;  /* 0x00000001ff027807 */ /* 0x001fe40000800000 */
[----:B------:R-:W-:Y:S02]  /*5b80*/  SEL R0, R0, RZ, P1 ;  /* 0x000000ff00007207 */ /* 0x000fe40000800000 */
[----:B------:R-:W-:-:S03]  /*5b90*/  LOP3.LUT R7, R5, R2, RZ, 0x3c, !PT ;  /* 0x0000000205077212 */ /* 0x000fc600078e3cff */
[----:B------:R-:W-:Y:S01]  /*5ba0*/  IMAD R6, R0, 0x8, R3 ;  /* 0x0000000800067824 */ /* 0x000fe200078e0203 */
[----:B------:R-:W-:Y:S01]  /*5bb0*/  SHF.L.U32 R5, R7, 0x1f, RZ ;  /* 0x0000001f07057819 */ /* 0x000fe200000006ff */
[----:B-1----:R-:W-:Y:S06]  /*5bc0*/  @!P0 BRA `(.L_x_121) ;  /* 0x00000004001c8947 */ /* 0x002fec0003800000 */
.L_x_135:
[----:B------:R-:W1:Y:S01]  /*5bd0*/  SYNCS.PHASECHK.TRANS64.TRYWAIT P0, [R6+URZ], R5 ;  /* 0x00000005060075a7 */ /* 0x000e62000800017f */
[----:B------:R-:W-:-:S05]  /*5be0*/  VIADD R0, R0, 0x1 ;  /* 0x0000000100007836 */ /* 0x000fca0000000000 */
[----:B------:R-:W-:-:S04]  /*5bf0*/  ISETP.NE.AND P1, PT, R0, 0x5, PT ;  /* 0x000000050000780c */ /* 0x000fc80003f25270 */
[----:B------:R-:W-:Y:S02]  /*5c00*/  SEL R2, RZ, 0x1, P1 ;  /* 0x00000001ff027807 */ /* 0x000fe40000800000 */
[----:B------:R-:W-:Y:S02]  /*5c10*/  SEL R0, R0, RZ, P1 ;  /* 0x000000ff00007207 */ /* 0x000fe40000800000 */
[----:B------:R-:W-:-:S03]  /*5c20*/  LOP3.LUT R7, R7, R2, RZ, 0x3c, !PT ;  /* 0x0000000207077212 */ /* 0x000fc600078e3cff */
[----:B0-----:R-:W-:Y:S01]  /*5c30*/  IMAD R9, R0, 0x8, R3 ;  /* 0x0000000800097824 */ /* 0x001fe200078e0203 */
[----:B------:R-:W-:Y:S01]  /*5c40*/  SHF.L.U32 R4, R7, 0x1f, RZ ;  /* 0x0000001f07047819 */ /* 0x000fe200000006ff */
[----:B-1----:R-:W-:Y:S06]  /*5c50*/  @!P0 BRA `(.L_x_122) ;  /* 0x00000004000c8947 */ /* 0x002fec0003800000 */
.L_x_136:
[----:B------:R-:W1:Y:S01]  /*5c60*/  SYNCS.PHASECHK.TRANS64.TRYWAIT P0, [R9+URZ], R4 ;  /* 0x00000004090075a7 */ /* 0x000e62000800017f */
[----:B------:R-:W-:-:S05]  /*5c70*/  VIADD R0, R0, 0x1 ;  /* 0x0000000100007836 */ /* 0x000fca0000000000 */
[----:B------:R-:W-:-:S04]  /*5c80*/  ISETP.NE.AND P1, PT, R0, 0x5, PT ;  /* 0x000000050000780c */ /* 0x000fc80003f25270 */
[----:B------:R-:W-:Y:S02]  /*5c90*/  SEL R2, RZ, 0x1, P1 ;  /* 0x00000001ff027807 */ /* 0x000fe40000800000 */
[----:B------:R-:W-:Y:S02]  /*5ca0*/  SEL R0, R0, RZ, P1 ;  /* 0x000000ff00007207 */ /* 0x000fe40000800000 */
[----:B------:R-:W-:Y:S01]  /*5cb0*/  LOP3.LUT R2, R7, R2, RZ, 0x3c, !PT ;  /* 0x0000000207027212 */ /* 0x000fe200078e3cff */
[----:B-1----:R-:W-:Y:S06]  /*5cc0*/  @!P0 BRA `(.L_x_123) ;  /* 0x0000000400048947 */ /* 0x002fec0003800000 */
.L_x_137:
[----:B------:R-:W-:Y:S01]  /*5cd0*/  IMAD R3, R0, 0x8, R3 ;  /* 0x0000000800037824 */ /* 0x000fe200078e0203 */
[----:B------:R-:W-:-:S07]  /*5ce0*/  SHF.L.U32 R0, R2, 0x1f, RZ ;  /* 0x0000001f02007819 */ /* 0x000fce00000006ff */
.L_x_124:
[----:B--2---:R2:W3:Y:S02]  /*5cf0*/  SYNCS.PHASECHK.TRANS64.TRYWAIT P0, [R3+URZ], R0 ;  /* 0x00000000030075a7 */ /* 0x0044e4000800017f */
[----:B---3--:R-:W-:Y:S05]  /*5d00*/  @!P0 NANOSLEEP.SYNCS 0x989680 ;  /* 0x009896800000895d */ /* 0x008fea0003900000 */
[----:B------:R-:W3:Y:S02]  /*5d10*/  @!P0 SYNCS.PHASECHK.TRANS64 P0, [R3+URZ], R0 ;  /* 0x00000000030085a7 */ /* 0x000ee4000800007f */
[----:B---3--:R-:W-:Y:S05]  /*5d20*/  @!P0 BRA `(.L_x_124) ;  /* 0xfffffffc00f08947 */ /* 0x008fea000383ffff */
.L_x_118:
[----:B------:R-:W-:Y:S05]  /*5d30*/  BSYNC B0 ;  /* 0x0000000000007941 */ /* 0x000fea0003800000 */
.L_x_117:
[----:B------:R-:W-:Y:S05]  /*5d40*/  EXIT ;  /* 0x000000000000794d */ /* 0x000fea0003800000 */
.L_x_19:
[----:B-1----:R1:W2:Y:S02]  /*5d50*/  SYNCS.PHASECHK.TRANS64.TRYWAIT P0, [R65+URZ], R0 ;  /* 0x00000000410075a7 */ /* 0x0022a4000800017f */
[----:B--2---:R-:W-:Y:S05]  /*5d60*/  @!P0 NANOSLEEP.SYNCS 0x989680 ;  /* 0x009896800000895d */ /* 0x004fea0003900000 */
[----:B------:R-:W2:Y:S02]  /*5d70*/  @!P0 SYNCS.PHASECHK.TRANS64 P0, [R65+URZ], R0 ;  /* 0x00000000410085a7 */ /* 0x000ea4000800007f */
[----:B--2---:R-:W-:Y:S05]  /*5d80*/  @!P0 BRA `(.L_x_19) ;  /* 0xfffffffc00f08947 */ /* 0x004fea000383ffff */
[----:B------:R-:W-:Y:S05]  /*5d90*/  BRA `(.L_x_125) ;  /* 0xffffffb800787947 */ /* 0x000fea000383ffff */
.L_x_24:
[----:B--2---:R2:W3:Y:S02]  /*5da0*/  SYNCS.PHASECHK.TRANS64.TRYWAIT P1, [R3+URZ], R0 ;  /* 0x00000000030075a7 */ /* 0x0044e4000802017f */
[----:B---3--:R-:W-:Y:S05]  /*5db0*/  @!P1 NANOSLEEP.SYNCS 0x989680 ;  /* 0x009896800000995d */ /* 0x008fea0003900000 */
[----:B------:R-:W3:Y:S02]  /*5dc0*/  @!P1 SYNCS.PHASECHK.TRANS64 P1, [R3+URZ], R0 ;  /* 0x00000000030095a7 */ /* 0x000ee4000802007f */
[----:B---3--:R-:W-:Y:S05]  /*5dd0*/  @!P1 BRA `(.L_x_24) ;  /* 0xfffffffc00f09947 */ /* 0x008fea000383ffff */
[----:B------:R-:W-:Y:S05]  /*5de0*/  BRA `(.L_x_23) ;  /* 0xffffffb800dc7947 */ /* 0x000fea000383ffff */
.L_x_29:
[----:B--2---:R-:W-:-:S04]  /*5df0*/  IMAD.U32 R5, RZ, RZ, UR4 ;  /* 0x00000004ff057e24 */ /* 0x004fc8000f8e00ff */
[----:B------:R2:W3:Y:S03]  /*5e00*/  SYNCS.PHASECHK.TRANS64.TRYWAIT P1, [R5+URZ], R4 ;  /* 0x00000004050075a7 */ /* 0x0004e6000802017f */
[----:B---3--:R-:W-:Y:S05]  /*5e10*/  @!P1 NANOSLEEP.SYNCS 0x989680 ;  /* 0x009896800000995d */ /* 0x008fea0003900000 */
[----:B------:R-:W3:Y:S02]  /*5e20*/  @!P1 SYNCS.PHASECHK.TRANS64 P1, [R5+URZ], R4 ;  /* 0x00000004050095a7 */ /* 0x000ee4000802007f */
[----:B---3--:R-:W-:Y:S05]  /*5e30*/  @!P1 BRA `(.L_x_29) ;  /* 0xfffffffc00ec9947 */ /* 0x008fea000383ffff */
[----:B------:R-:W-:Y:S05]  /*5e40*/  BRA `(.L_x_28) ;  /* 0xffffffbc00947947 */ /* 0x000fea000383ffff */
.L_x_35:
[----:B-1----:R1:W2:Y:S02]  /*5e50*/  SYNCS.PHASECHK.TRANS64.TRYWAIT P0, [R65+URZ+0x10], R0 ;  /* 0x00001000410075a7 */ /* 0x0022a4000800017f */
[----:B--2---:R-:W-:Y:S05]  /*5e60*/  @!P0 NANOSLEEP.SYNCS 0x989680 ;  /* 0x009896800000895d */ /* 0x004fea0003900000 */
[----:B------:R-:W2:Y:S02]  /*5e70*/  @!P0 SYNCS.PHASECHK.TRANS64 P0, [R65+URZ+0x10], R0 ;  /* 0x00001000410085a7 */ /* 0x000ea4000800007f */
[----:B--2---:R-:W-:Y:S05]  /*5e80*/  @!P0 BRA `(.L_x_35) ;  /* 0xfffffffc00f08947 */ /* 0x004fea000383ffff */
[----:B------:R-:W-:Y:S05]  /*5e90*/  BRA `(.L_x_126) ;  /* 0xffffffc000e07947 */ /* 0x000fea000383ffff */
.L_x_104:
[----:B------:R-:W-:Y:S01]  /*5ea0*/  BSSY B1, `(.L_x_127) ;  /* 0x0000006000017945 */ /* 0x000fe20003800000 */
[----:B------:R-:W-:-:S07]  /*5eb0*/  IMAD.MOV.U32 R15, RZ, RZ, -0x1 ;  /* 0xffffffffff0f7424 */ /* 0x000fce00078e00ff */
[----:B-----5:R-:W-:Y:S05]  /*5ec0*/  WARPSYNC.COLLECTIVE R15, `(.L_x_128) ;  /* 0x000000000f0c7348 */ /* 0x020fea0003c00000 */
[----:B------:R-:W-:Y:S02]  /*5ed0*/  ELECT P6, UR62, PT ;  /* 0x00000000003e782f */ /* 0x000fe400038c0000 */
[----:B------:R-:W-:Y:S01]  /*5ee0*/  MOV R14, UR62 ;  /* 0x0000003e000e7c02 */ /* 0x000fe20008000f00 */
[----:B-----5:R-:W-:Y:S10]  /*5ef0*/  ENDCOLLECTIVE ;  /* 0x000000000000791b */ /* 0x020ff40003800000 */
.L_x_128:
[----:B------:R-:W-:Y:S05]  /*5f00*/  BSYNC B1 ;  /* 0x0000000000017941 */ /* 0x000fea0003800000 */
.L_x_127:
[----:B------:R-:W-:Y:S05]  /*5f10*/  BRA `(.L_x_129) ;  /* 0xffffffec00d47947 */ /* 0x000fea000383ffff */
.L_x_107:
[----:B0-----:R0:W1:Y:S02]  /*5f20*/  SYNCS.PHASECHK.TRANS64.TRYWAIT P1, [R12+URZ+0x28], R5 ;  /* 0x000028050c0075a7 */ /* 0x001064000802017f */
[----:B-1----:R-:W-:Y:S05]  /*5f30*/  @!P1 NANOSLEEP.SYNCS 0x989680 ;  /* 0x009896800000995d */ /* 0x002fea0003900000 */
[----:B------:R-:W1:Y:S02]  /*5f40*/  @!P1 SYNCS.PHASECHK.TRANS64 P1, [R12+URZ+0x28], R5 ;  /* 0x000028050c0095a7 */ /* 0x000e64000802007f */
[----:B-1----:R-:W-:Y:S05]  /*5f50*/  @!P1 BRA `(.L_x_107) ;  /* 0xfffffffc00f09947 */ /* 0x002fea000383ffff */
[----:B------:R-:W-:Y:S05]  /*5f60*/  BRA `(.L_x_130) ;  /* 0xfffffff000087947 */ /* 0x000fea000383ffff */
.L_x_116:
[----:B------:R-:W-:Y:S01]  /*5f70*/  BSSY B0, `(.L_x_131) ;  /* 0x0000006000007945 */ /* 0x000fe20003800000 */
[----:B------:R-:W-:-:S07]  /*5f80*/  IMAD.MOV.U32 R15, RZ, RZ, -0x1 ;  /* 0xffffffffff0f7424 */ /* 0x000fce00078e00ff */
[----:B-----5:R-:W-:Y:S05]  /*5f90*/  WARPSYNC.COLLECTIVE R15, `(.L_x_132) ;  /* 0x000000000f0c7348 */ /* 0x020fea0003c00000 */
[----:B------:R-:W-:Y:S02]  /*5fa0*/  ELECT P6, UR62, PT ;  /* 0x00000000003e782f */ /* 0x000fe400038c0000 */
[----:B------:R-:W-:Y:S01]  /*5fb0*/  MOV R14, UR62 ;  /* 0x0000003e000e7c02 */ /* 0x000fe20008000f00 */
[----:B-----5:R-:W-:Y:S10]  /*5fc0*/  ENDCOLLECTIVE ;  /* 0x000000000000791b */ /* 0x020ff40003800000 */
.L_x_132:
[----:B------:R-:W-:Y:S05]  /*5fd0*/  BSYNC B0 ;  /* 0x0000000000007941 */ /* 0x000fea0003800000 */
.L_x_131:
[----:B------:R-:W-:Y:S05]  /*5fe0*/  BRA `(.L_x_133) ;  /* 0xfffffff800807947 */ /* 0x000fea000383ffff */
.L_x_120:
[----:B0-----:R0:W1:Y:S02]  /*5ff0*/  SYNCS.PHASECHK.TRANS64.TRYWAIT P0, [R7+URZ], R2 ;  /* 0x00000002070075a7 */ /* 0x001064000800017f */
[----:B-1----:R-:W-:Y:S05]  /*6000*/  @!P0 NANOSLEEP.SYNCS 0x989680 ;  /* 0x009896800000895d */ /* 0x002fea0003900000 */
[----:B------:R-:W1:Y:S02]  /*6010*/  @!P0 SYNCS.PHASECHK.TRANS64 P0, [R7+URZ], R2 ;  /* 0x00000002070085a7 */ /* 0x000e64000800007f */
[----:B-1----:R-:W-:Y:S05]  /*6020*/  @!P0 BRA `(.L_x_120) ;  /* 0xfffffffc00f08947 */ /* 0x002fea000383ffff */
[----:B------:R-:W-:Y:S05]  /*6030*/  BRA `(.L_x_134) ;  /* 0xfffffff800c07947 */ /* 0x000fea000383ffff */
.L_x_121:
[----:B0-----:R0:W1:Y:S02]  /*6040*/  SYNCS.PHASECHK.TRANS64.TRYWAIT P0, [R9+URZ], R4 ;  /* 0x00000004090075a7 */ /* 0x001064000800017f */
[----:B-1----:R-:W-:Y:S05]  /*6050*/  @!P0 NANOSLEEP.SYNCS 0x989680 ;  /* 0x009896800000895d */ /* 0x002fea0003900000 */
[----:B------:R-:W1:Y:S02]  /*6060*/  @!P0 SYNCS.PHASECHK.TRANS64 P0, [R9+URZ], R4 ;  /* 0x00000004090085a7 */ /* 0x000e64000800007f */
[----:B-1----:R-:W-:Y:S05]  /*6070*/  @!P0 BRA `(.L_x_121) ;  /* 0xfffffffc00f08947 */ /* 0x002fea000383ffff */
[----:B------:R-:W-:Y:S05]  /*6080*/  BRA `(.L_x_135) ;  /* 0xfffffff800d07947 */ /* 0x000fea000383ffff */
.L_x_122:
[----:B0-----:R0:W1:Y:S02]  /*6090*/  SYNCS.PHASECHK.TRANS64.TRYWAIT P0, [R6+URZ], R5 ;  /* 0x00000005060075a7 */ /* 0x001064000800017f */
[----:B-1----:R-:W-:Y:S05]  /*60a0*/  @!P0 NANOSLEEP.SYNCS 0x989680 ;  /* 0x009896800000895d */ /* 0x002fea0003900000 */
[----:B------:R-:W1:Y:S02]  /*60b0*/  @!P0 SYNCS.PHASECHK.TRANS64 P0, [R6+URZ], R5 ;  /* 0x00000005060085a7 */ /* 0x000e64000800007f */
[----:B-1----:R-:W-:Y:S05]  /*60c0*/  @!P0 BRA `(.L_x_122) ;  /* 0xfffffffc00f08947 */ /* 0x002fea000383ffff */
[----:B------:R-:W-:Y:S05]  /*60d0*/  BRA `(.L_x_136) ;  /* 0xfffffff800e07947 */ /* 0x000fea000383ffff */
.L_x_123:
[----:B-1----:R1:W2:Y:S02]  /*60e0*/  SYNCS.PHASECHK.TRANS64.TRYWAIT P0, [R9+URZ], R4 ;  /* 0x00000004090075a7 */ /* 0x0022a4000800017f */
[----:B--2---:R-:W-:Y:S05]  /*60f0*/  @!P0 NANOSLEEP.SYNCS 0x989680 ;  /* 0x009896800000895d */ /* 0x004fea0003900000 */
[----:B------:R-:W2:Y:S02]  /*6100*/  @!P0 SYNCS.PHASECHK.TRANS64 P0, [R9+URZ], R4 ;  /* 0x00000004090085a7 */ /* 0x000ea4000800007f */
[----:B--2---:R-:W-:Y:S05]  /*6110*/  @!P0 BRA `(.L_x_123) ;  /* 0xfffffffc00f08947 */ /* 0x004fea000383ffff */
[----:B------:R-:W-:Y:S05]  /*6120*/  BRA `(.L_x_137) ;  /* 0xfffffff800e87947 */ /* 0x000fea000383ffff */
.L_x_138:
[----:B------:R-:W-:-:S00]  /*6130*/  BRA `(.L_x_138) ;  /* 0xfffffffc00fc7947 */ /* 0x000fc0000383ffff */
[----:B------:R-:W-:-:S00]  /*6140*/  NOP ;  /* 0x0000000000007918 */ /* 0x000fc00000000000 */
        /* <DEDUP_REMOVED lines=11> */
.L_x_139:


//--------------------- .nv.global.init           --------------------------
	.section	.nv.global.init,"aw",@progbits
.nv.global.init:
	.type		$str$22,@object
	.size		$str$22,($str$23 - $str$22)
$str$22:
        /*0000*/ 	.byte	0x6b, 0x5f, 0x74, 0x69, 0x6c, 0x65, 0x5f, 0x63, 0x6f, 0x75, 0x6e, 0x74, 0x20, 0x3e, 0x3d, 0x20
        /*0010*/ 	.byte	0x31, 0x00
	.type		$str$23,@object
	.size		$str$23,(__unnamed_1 - $str$23)
$str$23:
        /*0012*/ 	.byte	0x2f, 0x74, 0x6d, 0x70, 0x2f, 0x63, 0x75, 0x74, 0x6c, 0x61, 0x73, 0x73, 0x5f, 0x73, 0x77, 0x65
        /*0022*/ 	.byte	0x65, 0x70, 0x5f, 0x73, 0x72, 0x63, 0x2f, 0x69, 0x6e, 0x63, 0x6c, 0x75, 0x64, 0x65, 0x2f, 0x63
        /*0032*/ 	.byte	0x75, 0x74, 0x6c, 0x61, 0x73, 0x73, 0x2f, 0x67, 0x65, 0x6d, 0x6d, 0x2f, 0x63, 0x6f, 0x6c, 0x6c
        /*0042*/ 	.byte	0x65, 0x63, 0x74, 0x69, 0x76, 0x65, 0x2f, 0x73, 0x6d, 0x39, 0x30, 0x5f, 0x6d, 0x6d, 0x61, 0x5f
        /*0052*/ 	.byte	0x74, 0x6d, 0x61, 0x5f, 0x67, 0x6d, 0x6d, 0x61, 0x5f, 0x73, 0x73, 0x5f, 0x77, 0x61, 0x72, 0x70
        /*0062*/ 	.byte	0x73, 0x70, 0x65, 0x63, 0x69, 0x61, 0x6c, 0x69, 0x7a, 0x65, 0x64, 0x2e, 0x68, 0x70, 0x70, 0x00
	.type		__unnamed_1,@object
	.size		__unnamed_1,(.L_0 - __unnamed_1)
__unnamed_1:
        /*0072*/ 	.byte	0x76, 0x6f, 0x69, 0x64, 0x20, 0x63, 0x75, 0x74, 0x6c, 0x61, 0x73, 0x73, 0x3a, 0x3a, 0x67, 0x65
        /* <DEDUP_REMOVED lines=177> */
        /*0b92*/ 	.byte	0x5d, 0x00
.L_0:


//--------------------- .nv.shared._ZN7cutlass13device_kernelINS_4gemm6kernel13GemmUniversalIN4cute5tupleIJiiiiEEENS1_10collective13CollectiveMmaINS1_34MainloopSm90TmaGmmaWarpSpecializedILi5ENS5_IJNS4_1CILi2EEENSA_ILi1EEESC_EEENS1_32KernelTmaWarpSpecializedPingpongEEENS5_IJNSA_ILi64EEESG_NSA_ILi32EEEEEENS_10tfloat32_tENS5_IJlSC_lEEESJ_SK_NS4_8TiledMMAINS4_8MMA_AtomIJNS4_4SM904GMMA29MMA_64x64x8_F32TF32TF32_SS_TNILNSO_7ScaleInE1ELSQ_1EEEEEENS4_6LayoutINS5_IJSC_SC_SC_EEENS5_IJNSA_ILi0EEESV_SV_EEEEENS5_IJNS4_10UnderscoreESY_SY_EEEEENS4_13SM90_TMA_LOADENS4_14ComposedLayoutINS4_7SwizzleILi3ELi4ELi3EEENS4_18smem_ptr_flag_bitsILi32EEENST_INS5_IJNSA_ILi8EEESH_EEENS5_IJSH_SC_EEEEEEEvNS4_8identityENS4_23SM90_TMA_LOAD_MULTICASTES1B_vS1C_EENS_8epilogue10collective6detail29Sm90TmaWarpSpecializedAdapterINS1G_15DefaultEpilogueISJ_SK_SK_NS1F_6thread17LinearCombinationISJ_Li1EffLNS1K_9ScaleType4KindE0ELNS_15FloatRoundStyleE2ESJ_EENS1_15EpilogueDefaultEEEEEvvEEEEvNT_6ParamsE --------------------------
	.section	.nv.shared._ZN7cutlass13device_kernelINS_4gemm6kernel13GemmUniversalIN4cute5tupleIJiiiiEEENS1_10collective13CollectiveMmaINS1_34MainloopSm90TmaGmmaWarpSpecializedILi5ENS5_IJNS4_1CILi2EEENSA_ILi1EEESC_EEENS1_32KernelTmaWarpSpecializedPingpongEEENS5_IJNSA_ILi64EEESG_NSA_ILi32EEEEEENS_10tfloat32_tENS5_IJlSC_lEEESJ_SK_NS4_8TiledMMAINS4_8MMA_AtomIJNS4_4SM904GMMA29MMA_64x64x8_F32TF32TF32_SS_TNILNSO_7ScaleInE1ELSQ_1EEEEEENS4_6LayoutINS5_IJSC_SC_SC_EEENS5_IJNSA_ILi0EEESV_SV_EEEEENS5_IJNS4_10UnderscoreESY_SY_EEEEENS4_13SM90_TMA_LOADENS4_14ComposedLayoutINS4_7SwizzleILi3ELi4ELi3EEENS4_18smem_ptr_flag_bitsILi32EEENST_INS5_IJNSA_ILi8EEESH_EEENS5_IJSH_SC_EEEEEEEvNS4_8identityENS4_23SM90_TMA_LOAD_MULTICASTES1B_vS1C_EENS_8epilogue10collective6detail29Sm90TmaWarpSpecializedAdapterINS1G_15DefaultEpilogueISJ_SK_SK_NS1F_6thread17LinearCombinationISJ_Li1EffLNS1K_9ScaleType4KindE0ELNS_15FloatRoundStyleE2ESJ_EENS1_15EpilogueDefaultEEEEEvvEEEEvNT_6ParamsE,"aw",@nobits
	.sectionflags	@""
	.align	16
	.zero		1024


//--------------------- .nv.shared.reserved.0     --------------------------
	.section	.nv.shared.reserved.0,"aw",@nobits
	.weak		__nv_reservedSMEM_offset_0_alias
	.size		__nv_reservedSMEM_offset_0_alias, 0, 0
	.other		__nv_reservedSMEM_offset_0_alias,@"STO_CUDA_RESERVED_SHARED STV_DEFAULT"
__nv_reservedSMEM_offset_0_alias:
	.zero		0


//--------------------- .nv.global                --------------------------
	.section	.nv.global,"aw",@nobits
.nv.global:
	.type		_ZN39_INTERNAL_ff2d1558_4_k_cu_3b2d4f6a_68474cute1_E,@object
	.size		_ZN39_INTERNAL_ff2d1558_4_k_cu_3b2d4f6a_68474cute1_E,(_ZN39_INTERNAL_ff2d1558_4_k_cu_3b2d4f6a_68474cuda3std3__45__cpo6cbeginE - _ZN39_INTERNAL_ff2d1558_4_k_cu_3b2d4f6a_68474cute1_E)
_ZN39_INTERNAL_ff2d1558_4_k_cu_3b2d4f6a_68474cute1_E:
	.zero		1
	.type		_ZN39_INTERNAL_ff2d1558_4_k_cu_3b2d4f6a_68474cuda3std3__45__cpo6cbeginE,@object
	.size		_ZN39_INTERNAL_ff2d1558_4_k_cu_3b2d4f6a_68474cuda3std3__45__cpo6cbeginE,(_ZN39_INTERNAL_ff2d1558_4_k_cu_3b2d4f6a_68474cuda3std3__48in_placeE - _ZN39_INTERNAL_ff2d1558_4_k_cu_3b2d4f6a_68474cuda3std3__45__cpo6cbeginE)
_ZN39_INTERNAL_ff2d1558_4_k_cu_3b2d4f6a_68474cuda3std3__45__cpo6cbeginE:
	.zero		1
	.type		_ZN39_INTERNAL_ff2d1558_4_k_cu_3b2d4f6a_68474cuda3std3__48in_placeE,@object
	.size		_ZN39_INTERNAL_ff2d1558_4_k_cu_3b2d4f6a_68474cuda3std3__48in_placeE,(_ZN39_INTERNAL_ff2d1558_4_k_cu_3b2d4f6a_68474cuda3std6ranges3__45__cpo9iter_moveE - _ZN39_INTERNAL_ff2d1558_4_k_cu_3b2d4f6a_68474cuda3std3__48in_placeE)
_ZN39_INTERNAL_ff2d1558_4_k_cu_3b2d4f6a_68474cuda3std3__48in_placeE:
	.zero		1
	.type		_ZN39_INTERNAL_ff2d1558_4_k_cu_3b2d4f6a_68474cuda3std6ranges3__45__cpo9iter_moveE,@object
	.size		_ZN39_INTERNAL_ff2d1558_4_k_cu_3b2d4f6a_68474cuda3std6ranges3__45__cpo9iter_moveE,(_ZN39_INTERNAL_ff2d1558_4_k_cu_3b2d4f6a_68474cuda3std3__45__cpo5beginE - _ZN39_INTERNAL_ff2d1558_4_k_cu_3b2d4f6a_68474cuda3std6ranges3__45__cpo9iter_moveE)
_ZN39_INTERNAL_ff2d1558_4_k_cu_3b2d4f6a_68474cuda3std6ranges3__45__cpo9iter_moveE:
	.zero		1
	.type		_ZN39_INTERNAL_ff2d1558_4_k_cu_3b2d4f6a_68474cuda3std3__45__cpo5beginE,@object
	.size		_ZN39_INTERNAL_ff2d1558_4_k_cu_3b2d4f6a_68474cuda3std3__45__cpo5beginE,(_ZN39_INTERNAL_ff2d1558_4_k_cu_3b2d4f6a_68474cuda3std3__441_GLOBAL__N__ff2d1558_4_k_cu_3b2d4f6a_68476ignoreE - _ZN39_INTERNAL_ff2d1558_4_k_cu_3b2d4f6a_68474cuda3std3__45__cpo5beginE)
_ZN39_INTERNAL_ff2d1558_4_k_cu_3b2d4f6a_68474cuda3std3__45__cpo5beginE:
	.zero		1
	.type		_ZN39_INTERNAL_ff2d1558_4_k_cu_3b2d4f6a_68474cuda3std3__441_GLOBAL__N__ff2d1558_4_k_cu_3b2d4f6a_68476ignoreE,@object
	.size		_ZN39_INTERNAL_ff2d1558_4_k_cu_3b2d4f6a_68474cuda3std3__441_GLOBAL__N__ff2d1558_4_k_cu_3b2d4f6a_68476ignoreE,(_ZN39_INTERNAL_ff2d1558_4_k_cu_3b2d4f6a_68474cute7productE - _ZN39_INTERNAL_ff2d1558_4_k_cu_3b2d4f6a_68474cuda3std3__441_GLOBAL__N__ff2d1558_4_k_cu_3b2d4f6a_68476ignoreE)
_ZN39_INTERNAL_ff2d1558_4_k_cu_3b2d4f6a_68474cuda3std3__441_GLOBAL__N__ff2d1558_4_k_cu_3b2d4f6a_68476ignoreE:
	.zero		1
	.type		_ZN39_INTERNAL_ff2d1558_4_k_cu_3b2d4f6a_68474cute7productE,@object
	.size		_ZN39_INTERNAL_ff2d1558_4_k_cu_3b2d4f6a_68474cute7productE,(_ZN39_INTERNAL_ff2d1558_4_k_cu_3b2d4f6a_68474cuda3std3__45__cpo3endE - _ZN39_INTERNAL_ff2d1558_4_k_cu_3b2d4f6a_68474cute7productE)
_ZN39_INTERNAL_ff2d1558_4_k_cu_3b2d4f6a_68474cute7productE:
	.zero		1
	.type		_ZN39_INTERNAL_ff2d1558_4_k_cu_3b2d4f6a_68474cuda3std3__45__cpo3endE,@object
	.size		_ZN39_INTERNAL_ff2d1558_4_k_cu_3b2d4f6a_68474cuda3std3__45__cpo3endE,(_ZN39_INTERNAL_ff2d1558_4_k_cu_3b2d4f6a_68474cuda3std3__419piecewise_constructE - _ZN39_INTERNAL_ff2d1558_4_k_cu_3b2d4f6a_68474cuda3std3__45__cpo3endE)
_ZN39_INTERNAL_ff2d1558_4_k_cu_3b2d4f6a_68474cuda3std3__45__cpo3endE:
	.zero		1
	.type		_ZN39_INTERNAL_ff2d1558_4_k_cu_3b2d4f6a_68474cuda3std3__419piecewise_constructE,@object
	.size		_ZN39_INTERNAL_ff2d1558_4_k_cu_3b2d4f6a_68474cuda3std3__419piecewise_constructE,(_ZN39_INTERNAL_ff2d1558_4_k_cu_3b2d4f6a_68474cuda3std3__45__cpo4cendE - _ZN39_INTERNAL_ff2d1558_4_k_cu_3b2d4f6a_68474cuda3std3__419piecewise_constructE)
_ZN39_INTERNAL_ff2d1558_4_k_cu_3b2d4f6a_68474cuda3std3__419piecewise_constructE:
	.zero		1
	.type		_ZN39_INTERNAL_ff2d1558_4_k_cu_3b2d4f6a_68474cuda3std3__45__cpo4cendE,@object
	.size		_ZN39_INTERNAL_ff2d1558_4_k_cu_3b2d4f6a_68474cuda3std3__45__cpo4cendE,(_ZN39_INTERNAL_ff2d1558_4_k_cu_3b2d4f6a_68474cuda3std6ranges3__45__cpo4swapE - _ZN39_INTERNAL_ff2d1558_4_k_cu_3b2d4f6a_68474cuda3std3__45__cpo4cendE)
_ZN39_INTERNAL_ff2d1558_4_k_cu_3b2d4f6a_68474cuda3std3__45__cpo4cendE:
	.zero		1
	.type		_ZN39_INTERNAL_ff2d1558_4_k_cu_3b2d4f6a_68474cuda3std6ranges3__45__cpo4swapE,@object
	.size		_ZN39_INTERNAL_ff2d1558_4_k_cu_3b2d4f6a_68474cuda3std6ranges3__45__cpo4swapE,(.L_8 - _ZN39_INTERNAL_ff2d1558_4_k_cu_3b2d4f6a_68474cuda3std6ranges3__45__cpo4swapE)
_ZN39_INTERNAL_ff2d1558_4_k_cu_3b2d4f6a_68474cuda3std6ranges3__45__cpo4swapE:
	.zero		1
.L_8:


//--------------------- .nv.constant0._ZN7cutlass13device_kernelINS_4gemm6kernel13GemmUniversalIN4cute5tupleIJiiiiEEENS1_10collective13CollectiveMmaINS1_34MainloopSm90TmaGmmaWarpSpecializedILi5ENS5_IJNS4_1CILi2EEENSA_ILi1EEESC_EEENS1_32KernelTmaWarpSpecializedPingpongEEENS5_IJNSA_ILi64EEESG_NSA_ILi32EEEEEENS_10tfloat32_tENS5_IJlSC_lEEESJ_SK_NS4_8TiledMMAINS4_8MMA_AtomIJNS4_4SM904GMMA29MMA_64x64x8_F32TF32TF32_SS_TNILNSO_7ScaleInE1ELSQ_1EEEEEENS4_6LayoutINS5_IJSC_SC_SC_EEENS5_IJNSA_ILi0EEESV_SV_EEEEENS5_IJNS4_10UnderscoreESY_SY_EEEEENS4_13SM90_TMA_LOADENS4_14ComposedLayoutINS4_7SwizzleILi3ELi4ELi3EEENS4_18smem_ptr_flag_bitsILi32EEENST_INS5_IJNSA_ILi8EEESH_EEENS5_IJSH_SC_EEEEEEEvNS4_8identityENS4_23SM90_TMA_LOAD_MULTICASTES1B_vS1C_EENS_8epilogue10collective6detail29Sm90TmaWarpSpecializedAdapterINS1G_15DefaultEpilogueISJ_SK_SK_NS1F_6thread17LinearCombinationISJ_Li1EffLNS1K_9ScaleType4KindE0ELNS_15FloatRoundStyleE2ESJ_EENS1_15EpilogueDefaultEEEEEvvEEEEvNT_6ParamsE --------------------------
	.section	.nv.constant0._ZN7cutlass13device_kernelINS_4gemm6kernel13GemmUniversalIN4cute5tupleIJiiiiEEENS1_10collective13CollectiveMmaINS1_34MainloopSm90TmaGmmaWarpSpecializedILi5ENS5_IJNS4_1CILi2EEENSA_ILi1EEESC_EEENS1_32KernelTmaWarpSpecializedPingpongEEENS5_IJNSA_ILi64EEESG_NSA_ILi32EEEEEENS_10tfloat32_tENS5_IJlSC_lEEESJ_SK_NS4_8TiledMMAINS4_8MMA_AtomIJNS4_4SM904GMMA29MMA_64x64x8_F32TF32TF32_SS_TNILNSO_7ScaleInE1ELSQ_1EEEEEENS4_6LayoutINS5_IJSC_SC_SC_EEENS5_IJNSA_ILi0EEESV_SV_EEEEENS5_IJNS4_10UnderscoreESY_SY_EEEEENS4_13SM90_TMA_LOADENS4_14ComposedLayoutINS4_7SwizzleILi3ELi4ELi3EEENS4_18smem_ptr_flag_bitsILi32EEENST_INS5_IJNSA_ILi8EEESH_EEENS5_IJSH_SC_EEEEEEEvNS4_8identityENS4_23SM90_TMA_LOAD_MULTICASTES1B_vS1C_EENS_8epilogue10collective6detail29Sm90TmaWarpSpecializedAdapterINS1G_15DefaultEpilogueISJ_SK_SK_NS1F_6thread17LinearCombinationISJ_Li1EffLNS1K_9ScaleType4KindE0ELNS_15FloatRoundStyleE2ESJ_EENS1_15EpilogueDefaultEEEEEvvEEEEvNT_6ParamsE,"a",@progbits
	.sectionflags	@""
	.align	4
.nv.constant0._ZN7cutlass13device_kernelINS_4gemm6kernel13GemmUniversalIN4cute5tupleIJiiiiEEENS1_10collective13CollectiveMmaINS1_34MainloopSm90TmaGmmaWarpSpecializedILi5ENS5_IJNS4_1CILi2EEENSA_ILi1EEESC_EEENS1_32KernelTmaWarpSpecializedPingpongEEENS5_IJNSA_ILi64EEESG_NSA_ILi32EEEEEENS_10tfloat32_tENS5_IJlSC_lEEESJ_SK_NS4_8TiledMMAINS4_8MMA_AtomIJNS4_4SM904GMMA29MMA_64x64x8_F32TF32TF32_SS_TNILNSO_7ScaleInE1ELSQ_1EEEEEENS4_6LayoutINS5_IJSC_SC_SC_EEENS5_IJNSA_ILi0EEESV_SV_EEEEENS5_IJNS4_10UnderscoreESY_SY_EEEEENS4_13SM90_TMA_LOADENS4_14ComposedLayoutINS4_7SwizzleILi3ELi4ELi3EEENS4_18smem_ptr_flag_bitsILi32EEENST_INS5_IJNSA_ILi8EEESH_EEENS5_IJSH_SC_EEEEEEEvNS4_8identityENS4_23SM90_TMA_LOAD_MULTICASTES1B_vS1C_EENS_8epilogue10collective6detail29Sm90TmaWarpSpecializedAdapterINS1G_15DefaultEpilogueISJ_SK_SK_NS1F_6thread17LinearCombinationISJ_Li1EffLNS1K_9ScaleType4KindE0ELNS_15FloatRoundStyleE2ESJ_EENS1_15EpilogueDefaultEEEEEvvEEEEvNT_6ParamsE:
	.zero		1664


//--------------------- SYMBOLS --------------------------

	.type		.nv.reservedSmem.offset0,@object
	.size		.nv.reservedSmem.offset0,0x4
	.type		__assertfail,@function
